// auto-generated by cutlass_sweep.gemm — config: {"arch": "sm_100", "cluster_m": 2, "cluster_n": 2, "dtype": "fp16", "stages": 0, "tile_k": 128, "tile_m": 128, "tile_n": 128}
#include "cutlass/cutlass.h"
#include "cutlass/gemm/collective/collective_builder.hpp"
#include "cutlass/gemm/device/gemm_universal_adapter.h"
#include "cutlass/gemm/kernel/gemm_universal.hpp"
#include "cutlass/epilogue/collective/collective_builder.hpp"

using ElemA = cutlass::half_t;
using ElemB = cutlass::half_t;
using ElemCD = cutlass::half_t;
using Acc  = float;
using TileShape    = cute::Shape<cute::_128, cute::_128, cute::_128>;
using ClusterShape = cute::Shape<cute::_2, cute::_2, cute::_1>;

using CollectiveEpilogue = typename cutlass::epilogue::collective::CollectiveBuilder<
    cutlass::arch::Sm100, cutlass::arch::OpClassTensorOp,
    TileShape, ClusterShape,
    cutlass::epilogue::collective::EpilogueTileAuto,
    Acc, Acc,
    ElemCD, cutlass::layout::RowMajor, 128 / cutlass::sizeof_bits<ElemCD>::value,
    ElemCD, cutlass::layout::RowMajor, 128 / cutlass::sizeof_bits<ElemCD>::value,
    cutlass::epilogue::collective::EpilogueScheduleAuto
  >::CollectiveOp;

using CollectiveMainloop = typename cutlass::gemm::collective::CollectiveBuilder<
    cutlass::arch::Sm100, cutlass::arch::OpClassTensorOp,
    ElemA, cutlass::layout::RowMajor, 128 / cutlass::sizeof_bits<ElemA>::value,
    ElemB, cutlass::layout::ColumnMajor, 128 / cutlass::sizeof_bits<ElemB>::value,
    Acc,
    TileShape, ClusterShape,
    cutlass::gemm::collective::StageCountAutoCarveout<static_cast<int>(sizeof(typename CollectiveEpilogue::SharedStorage))>,
    cutlass::gemm::collective::KernelScheduleAuto
  >::CollectiveOp;

using GemmKernel = cutlass::gemm::kernel::GemmUniversal<
    cute::Shape<int,int,int,int>,
    CollectiveMainloop,
    CollectiveEpilogue
>;
using Gemm = cutlass::gemm::device::GemmUniversalAdapter<GemmKernel>;

// Force the device kernel symbol into the cubin without needing a host main.
auto* _anchor = &cutlass::device_kernel<GemmKernel>;


// ===== COMPILED SASS (sm_100a) =====

	.target	sm_100a

	.elftype	@"ET_EXEC"


//--------------------- .note.nv.tkinfo           --------------------------
	.section	.note.nv.tkinfo,"",@"SHT_NOTE"
	.sectionflags	@"SHF_NOTE_NV_TKINFO"
	.tkinfo
        /*0018*/ 	.word	0x00000002
        /*0030*/ 	.string	""
        /*0030*/ 	.string	"ptxas"
        /*0030*/ 	.string	"Cuda compilation tools, release 13.0, V13.0.88"
        /*0030*/ 	.string	"Build cuda_13.0.r13.0/compiler.36424714_0"
        /*0030*/ 	.string	"-arch sm_100a -m 64 "



//--------------------- .note.nv.cuinfo           --------------------------
	.section	.note.nv.cuinfo,"",@"SHT_NOTE"
	.sectionflags	@"SHF_NOTE_NV_CUINFO"
        /*0018*/ 	.short	0x0002
        /*001a*/ 	.short	0x0064
        /*001c*/ 	.short	0x0082
	.zero		2


//--------------------- .nv.info                  --------------------------
	.section	.nv.info,"",@"SHT_CUDA_INFO"
	.align	4


	//----- nvinfo : EIATTR_REGCOUNT
	.align		4
        /*0000*/ 	.byte	0x04, 0x2f
        /*0002*/ 	.short	(.L_19 - .L_18)
	.align		4
.L_18:
        /*0004*/ 	.word	index@(_ZN7cutlass13device_kernelINS_4gemm6kernel13GemmUniversalIN4cute5tupleIJiiiiEEENS1_10collective13CollectiveMmaINS1_35MainloopSm100TmaUmmaWarpSpecializedILi6ELi2ELi4ENS5_IJNS4_1CILi2EEESB_NSA_ILi1EEEEEEEENS5_IJNSA_ILi128EEESF_SF_EEENS_6half_tENS5_IJlSC_lEEESH_SI_NS4_8TiledMMAINS4_8MMA_AtomIJNS4_26SM100_MMA_F16BF16_2x1SM_SSISH_SH_fLi128ELi128ELNS4_4UMMA5MajorE0ELSN_0ELNSM_7ScaleInE0ELSO_0EEEEEENS4_6LayoutINS5_IJSC_SC_SC_EEENS5_IJNSA_ILi0EEEST_ST_EEEEENS5_IJNS4_10UnderscoreESW_SW_EEEEENS4_28SM100_TMA_2SM_LOAD_MULTICASTENS4_14ComposedLayoutINS4_7SwizzleILi3ELi4ELi3EEENS4_18smem_ptr_flag_bitsILi16EEENSR_INS5_IJNSA_ILi8EEENSA_ILi64EEEEEENS5_IJS16_SC_EEEEEEEvNS4_8identityENS4_18SM100_TMA_2SM_LOADES1A_vS1B_EENS_8epilogue10collective18CollectiveEpilogueINS1E_23Sm100TmaWarpSpecializedILi4ELi2ELi16ELb1ELb0EEEJNS5_IJS16_SF_SF_EEENS5_IJNSR_IS16_SC_EENSR_INS5_IJNSA_ILi16EEESB_EEENS5_IJSC_S16_EEEEEEEESH_SI_SH_SI_NS1E_6fusion15FusionCallbacksIS1I_NS1Q_17LinearCombinationISH_fSH_fLNS_15FloatRoundStyleE2EEES1J_S1P_JEEENS4_5SM1004TMEM4LOAD26SM100_TMEM_LOAD_32dp32b16xENS4_13SM90_TMA_LOADENS10_INS11_ILi1ELi4ELi3EEES14_NSR_INS5_IJS15_S1L_EEENS5_IJS1L_SC_EEEEEEENS4_39AutoVectorizingCopyWithAssumedAlignmentILi128EEENS4_14SM90_TMA_STOREES25_S27_S27_EEEvvEEEEvNT_6ParamsE)
        /*0008*/ 	.word	0x00000044


	//----- nvinfo : EIATTR_FRAME_SIZE
	.align		4
.L_19:
        /*000c*/ 	.byte	0x04, 0x11
        /*000e*/ 	.short	(.L_21 - .L_20)
	.align		4
.L_20:
        /*0010*/ 	.word	index@($__internal_2_$__cuda_sm10x_tcgen05_guardrail_trap_unallocated_columns_being_dealloced)
        /*0014*/ 	.word	0x00000000


	//----- nvinfo : EIATTR_FRAME_SIZE
	.align		4
.L_21:
        /*0018*/ 	.byte	0x04, 0x11
        /*001a*/ 	.short	(.L_23 - .L_22)
	.align		4
.L_22:
        /*001c*/ 	.word	index@($__internal_1_$__cuda_sm10x_tcgen05_guardrail_trap_phase_invalid_during_alloc)
        /*0020*/ 	.word	0x00000000


	//----- nvinfo : EIATTR_FRAME_SIZE
	.align		4
.L_23:
        /*0024*/ 	.byte	0x04, 0x11
        /*0026*/ 	.short	(.L_25 - .L_24)
	.align		4
.L_24:
        /*0028*/ 	.word	index@($__internal_0_$__cuda_sm10x_tcgen05_guardrail_trap_col_being_dealloced_not_returned_by_alloc)
        /*002c*/ 	.word	0x00000000


	//----- nvinfo : EIATTR_FRAME_SIZE
	.align		4
.L_25:
        /*0030*/ 	.byte	0x04, 0x11
        /*0032*/ 	.short	(.L_27 - .L_26)
	.align		4
.L_26:
        /*0034*/ 	.word	index@(_ZN7cutlass13device_kernelINS_4gemm6kernel13GemmUniversalIN4cute5tupleIJiiiiEEENS1_10collective13CollectiveMmaINS1_35MainloopSm100TmaUmmaWarpSpecializedILi6ELi2ELi4ENS5_IJNS4_1CILi2EEESB_NSA_ILi1EEEEEEEENS5_IJNSA_ILi128EEESF_SF_EEENS_6half_tENS5_IJlSC_lEEESH_SI_NS4_8TiledMMAINS4_8MMA_AtomIJNS4_26SM100_MMA_F16BF16_2x1SM_SSISH_SH_fLi128ELi128ELNS4_4UMMA5MajorE0ELSN_0ELNSM_7ScaleInE0ELSO_0EEEEEENS4_6LayoutINS5_IJSC_SC_SC_EEENS5_IJNSA_ILi0EEEST_ST_EEEEENS5_IJNS4_10UnderscoreESW_SW_EEEEENS4_28SM100_TMA_2SM_LOAD_MULTICASTENS4_14ComposedLayoutINS4_7SwizzleILi3ELi4ELi3EEENS4_18smem_ptr_flag_bitsILi16EEENSR_INS5_IJNSA_ILi8EEENSA_ILi64EEEEEENS5_IJS16_SC_EEEEEEEvNS4_8identityENS4_18SM100_TMA_2SM_LOADES1A_vS1B_EENS_8epilogue10collective18CollectiveEpilogueINS1E_23Sm100TmaWarpSpecializedILi4ELi2ELi16ELb1ELb0EEEJNS5_IJS16_SF_SF_EEENS5_IJNSR_IS16_SC_EENSR_INS5_IJNSA_ILi16EEESB_EEENS5_IJSC_S16_EEEEEEEESH_SI_SH_SI_NS1E_6fusion15FusionCallbacksIS1I_NS1Q_17LinearCombinationISH_fSH_fLNS_15FloatRoundStyleE2EEES1J_S1P_JEEENS4_5SM1004TMEM4LOAD26SM100_TMEM_LOAD_32dp32b16xENS4_13SM90_TMA_LOADENS10_INS11_ILi1ELi4ELi3EEES14_NSR_INS5_IJS15_S1L_EEENS5_IJS1L_SC_EEEEEEENS4_39AutoVectorizingCopyWithAssumedAlignmentILi128EEENS4_14SM90_TMA_STOREES25_S27_S27_EEEvvEEEEvNT_6ParamsE)
        /*0038*/ 	.word	0x00000000


	//----- nvinfo : EIATTR_MIN_STACK_SIZE
	.align		4
.L_27:
        /*003c*/ 	.byte	0x04, 0x12
        /*003e*/ 	.short	(.L_29 - .L_28)
	.align		4
.L_28:
        /*0040*/ 	.word	index@(_ZN7cutlass13device_kernelINS_4gemm6kernel13GemmUniversalIN4cute5tupleIJiiiiEEENS1_10collective13CollectiveMmaINS1_35MainloopSm100TmaUmmaWarpSpecializedILi6ELi2ELi4ENS5_IJNS4_1CILi2EEESB_NSA_ILi1EEEEEEEENS5_IJNSA_ILi128EEESF_SF_EEENS_6half_tENS5_IJlSC_lEEESH_SI_NS4_8TiledMMAINS4_8MMA_AtomIJNS4_26SM100_MMA_F16BF16_2x1SM_SSISH_SH_fLi128ELi128ELNS4_4UMMA5MajorE0ELSN_0ELNSM_7ScaleInE0ELSO_0EEEEEENS4_6LayoutINS5_IJSC_SC_SC_EEENS5_IJNSA_ILi0EEEST_ST_EEEEENS5_IJNS4_10UnderscoreESW_SW_EEEEENS4_28SM100_TMA_2SM_LOAD_MULTICASTENS4_14ComposedLayoutINS4_7SwizzleILi3ELi4ELi3EEENS4_18smem_ptr_flag_bitsILi16EEENSR_INS5_IJNSA_ILi8EEENSA_ILi64EEEEEENS5_IJS16_SC_EEEEEEEvNS4_8identityENS4_18SM100_TMA_2SM_LOADES1A_vS1B_EENS_8epilogue10collective18CollectiveEpilogueINS1E_23Sm100TmaWarpSpecializedILi4ELi2ELi16ELb1ELb0EEEJNS5_IJS16_SF_SF_EEENS5_IJNSR_IS16_SC_EENSR_INS5_IJNSA_ILi16EEESB_EEENS5_IJSC_S16_EEEEEEEESH_SI_SH_SI_NS1E_6fusion15FusionCallbacksIS1I_NS1Q_17LinearCombinationISH_fSH_fLNS_15FloatRoundStyleE2EEES1J_S1P_JEEENS4_5SM1004TMEM4LOAD26SM100_TMEM_LOAD_32dp32b16xENS4_13SM90_TMA_LOADENS10_INS11_ILi1ELi4ELi3EEES14_NSR_INS5_IJS15_S1L_EEENS5_IJS1L_SC_EEEEEEENS4_39AutoVectorizingCopyWithAssumedAlignmentILi128EEENS4_14SM90_TMA_STOREES25_S27_S27_EEEvvEEEEvNT_6ParamsE)
        /*0044*/ 	.word	0x00000000
.L_29:


//--------------------- .nv.compat                --------------------------
	.section	.nv.compat,"",@"SHT_CUDA_COMPAT_INFO"
	.align	4
        /*0000*/ 	.byte	0x02, 0x09, 0x01, 0x00, 0x02, 0x02, 0x02, 0x00, 0x02, 0x05, 0x05, 0x00, 0x03, 0x07, 0x01, 0x01
        /*0010*/ 	.byte	0x02, 0x03, 0x01, 0x00, 0x02, 0x06, 0x01, 0x00, 0x04, 0x0b, 0x08, 0x00, 0x09, 0x00, 0x00, 0x00
        /*0020*/ 	.byte	0x00, 0x00, 0x00, 0x00


//--------------------- .nv.info._ZN7cutlass13device_kernelINS_4gemm6kernel13GemmUniversalIN4cute5tupleIJiiiiEEENS1_10collective13CollectiveMmaINS1_35MainloopSm100TmaUmmaWarpSpecializedILi6ELi2ELi4ENS5_IJNS4_1CILi2EEESB_NSA_ILi1EEEEEEEENS5_IJNSA_ILi128EEESF_SF_EEENS_6half_tENS5_IJlSC_lEEESH_SI_NS4_8TiledMMAINS4_8MMA_AtomIJNS4_26SM100_MMA_F16BF16_2x1SM_SSISH_SH_fLi128ELi128ELNS4_4UMMA5MajorE0ELSN_0ELNSM_7ScaleInE0ELSO_0EEEEEENS4_6LayoutINS5_IJSC_SC_SC_EEENS5_IJNSA_ILi0EEEST_ST_EEEEENS5_IJNS4_10UnderscoreESW_SW_EEEEENS4_28SM100_TMA_2SM_LOAD_MULTICASTENS4_14ComposedLayoutINS4_7SwizzleILi3ELi4ELi3EEENS4_18smem_ptr_flag_bitsILi16EEENSR_INS5_IJNSA_ILi8EEENSA_ILi64EEEEEENS5_IJS16_SC_EEEEEEEvNS4_8identityENS4_18SM100_TMA_2SM_LOADES1A_vS1B_EENS_8epilogue10collective18CollectiveEpilogueINS1E_23Sm100TmaWarpSpecializedILi4ELi2ELi16ELb1ELb0EEEJNS5_IJS16_SF_SF_EEENS5_IJNSR_IS16_SC_EENSR_INS5_IJNSA_ILi16EEESB_EEENS5_IJSC_S16_EEEEEEEESH_SI_SH_SI_NS1E_6fusion15FusionCallbacksIS1I_NS1Q_17LinearCombinationISH_fSH_fLNS_15FloatRoundStyleE2EEES1J_S1P_JEEENS4_5SM1004TMEM4LOAD26SM100_TMEM_LOAD_32dp32b16xENS4_13SM90_TMA_LOADENS10_INS11_ILi1ELi4ELi3EEES14_NSR_INS5_IJS15_S1L_EEENS5_IJS1L_SC_EEEEEEENS4_39AutoVectorizingCopyWithAssumedAlignmentILi128EEENS4_14SM90_TMA_STOREES25_S27_S27_EEEvvEEEEvNT_6ParamsE --------------------------
	.section	.nv.info._ZN7cutlass13device_kernelINS_4gemm6kernel13GemmUniversalIN4cute5tupleIJiiiiEEENS1_10collective13CollectiveMmaINS1_35MainloopSm100TmaUmmaWarpSpecializedILi6ELi2ELi4ENS5_IJNS4_1CILi2EEESB_NSA_ILi1EEEEEEEENS5_IJNSA_ILi128EEESF_SF_EEENS_6half_tENS5_IJlSC_lEEESH_SI_NS4_8TiledMMAINS4_8MMA_AtomIJNS4_26SM100_MMA_F16BF16_2x1SM_SSISH_SH_fLi128ELi128ELNS4_4UMMA5MajorE0ELSN_0ELNSM_7ScaleInE0ELSO_0EEEEEENS4_6LayoutINS5_IJSC_SC_SC_EEENS5_IJNSA_ILi0EEEST_ST_EEEEENS5_IJNS4_10UnderscoreESW_SW_EEEEENS4_28SM100_TMA_2SM_LOAD_MULTICASTENS4_14ComposedLayoutINS4_7SwizzleILi3ELi4ELi3EEENS4_18smem_ptr_flag_bitsILi16EEENSR_INS5_IJNSA_ILi8EEENSA_ILi64EEEEEENS5_IJS16_SC_EEEEEEEvNS4_8identityENS4_18SM100_TMA_2SM_LOADES1A_vS1B_EENS_8epilogue10collective18CollectiveEpilogueINS1E_23Sm100TmaWarpSpecializedILi4ELi2ELi16ELb1ELb0EEEJNS5_IJS16_SF_SF_EEENS5_IJNSR_IS16_SC_EENSR_INS5_IJNSA_ILi16EEESB_EEENS5_IJSC_S16_EEEEEEEESH_SI_SH_SI_NS1E_6fusion15FusionCallbacksIS1I_NS1Q_17LinearCombinationISH_fSH_fLNS_15FloatRoundStyleE2EEES1J_S1P_JEEENS4_5SM1004TMEM4LOAD26SM100_TMEM_LOAD_32dp32b16xENS4_13SM90_TMA_LOADENS10_INS11_ILi1ELi4ELi3EEES14_NSR_INS5_IJS15_S1L_EEENS5_IJS1L_SC_EEEEEEENS4_39AutoVectorizingCopyWithAssumedAlignmentILi128EEENS4_14SM90_TMA_STOREES25_S27_S27_EEEvvEEEEvNT_6ParamsE,"",@"SHT_CUDA_INFO"
	.sectionflags	@""
	.align	4


	//----- nvinfo : EIATTR_CUDA_API_VERSION
	.align		4
        /*0000*/ 	.byte	0x04, 0x37
        /*0002*/ 	.short	(.L_31 - .L_30)
.L_30:
        /*0004*/ 	.word	0x00000082


	//----- nvinfo : EIATTR_KPARAM_INFO
	.align		4
.L_31:
        /*0008*/ 	.byte	0x04, 0x17
        /*000a*/ 	.short	(.L_33 - .L_32)
.L_32:
        /*000c*/ 	.word	0x00000000
        /*0010*/ 	.short	0x0000
        /*0012*/ 	.short	0x0000
        /*0014*/ 	.byte	0x00, 0xf0, 0x01, 0x20


	//----- nvinfo : EIATTR_AT_ENTRY_FRAGMENTS
	.align		4
.L_33:
        /*0018*/ 	.byte	0x04, 0x4f
        /*001a*/ 	.short	(.L_35 - .L_34)


	//   ....[0]....
.L_34:
        /*001c*/ 	.word	0x00000007


	//----- nvinfo : EIATTR_RESERVED_SMEM_USED
	.align		4
.L_35:
        /*0020*/ 	.byte	0x01, 0x41
	.zero		2


	//----- nvinfo : EIATTR_SPARSE_MMA_MASK
	.align		4
        /*0024*/ 	.byte	0x03, 0x50
        /*0026*/ 	.short	0x0000


	//----- nvinfo : EIATTR_TCGEN05_2CTA_USED
	.align		4
        /*0028*/ 	.byte	0x01, 0x52
	.zero		2


	//----- nvinfo : EIATTR_MAXREG_COUNT
	.align		4
        /*002c*/ 	.byte	0x03, 0x1b
        /*002e*/ 	.short	0x00ff


	//----- nvinfo : EIATTR_NUM_BARRIERS
	.align		4
        /*0030*/ 	.byte	0x02, 0x4c
        /*0032*/ 	.byte	0x07
	.zero		1


	//----- nvinfo : EIATTR_EXTERNS
	.align		4
        /*0034*/ 	.byte	0x04, 0x0f
        /*0036*/ 	.short	(.L_37 - .L_36)


	//   ....[0]....
	.align		4
.L_36:
        /*0038*/ 	.word	index@(__assertfail)


	//----- nvinfo : EIATTR_MERCURY_ISA_VERSION
	.align		4
.L_37:
        /*003c*/ 	.byte	0x03, 0x5f
        /*003e*/ 	.short	0x0101


	//----- nvinfo : EIATTR_INT_WARP_WIDE_INSTR_OFFSETS
	.align		4
        /*0040*/ 	.byte	0x04, 0x31
        /*0042*/ 	.short	(.L_39 - .L_38)


	//   ....[0]....
.L_38:
        /*0044*/ 	.word	0x00000db0


	//   ....[1]....
        /*0048*/ 	.word	0x00000e50


	//   ....[2]....
        /*004c*/ 	.word	0x00004810


	//   ....[3]....
        /*0050*/ 	.word	0x00004840


	//   ....[4]....
        /*0054*/ 	.word	0x00004860


	//   ....[5]....
        /*0058*/ 	.word	0x000053a0


	//   ....[6]....
        /*005c*/ 	.word	0x00005440


	//   ....[7]....
        /*0060*/ 	.word	0x00005500


	//   ....[8]....
        /*0064*/ 	.word	0x00005570


	//   ....[9]....
        /*0068*/ 	.word	0x00005630


	//   ....[10]....
        /*006c*/ 	.word	0x000056d0


	//   ....[11]....
        /*0070*/ 	.word	0x00005740


	//   ....[12]....
        /*0074*/ 	.word	0x00005800


	//   ....[13]....
        /*0078*/ 	.word	0x000058a0


	//   ....[14]....
        /*007c*/ 	.word	0x00005940


	//   ....[15]....
        /*0080*/ 	.word	0x00005a30


	//   ....[16]....
        /*0084*/ 	.word	0x00005b00


	//----- nvinfo : EIATTR_COOP_GROUP_MASK_REGIDS
	.align		4
.L_39:
        /*0088*/ 	.byte	0x04, 0x29
        /*008a*/ 	.short	(.L_41 - .L_40)


	//   ....[0]....
.L_40:
        /*008c*/ 	.word	0xffffffff


	//   ....[1]....
        /*0090*/ 	.word	0xffffffff


	//   ....[2]....
        /*0094*/ 	.word	0xffffffff


	//   ....[3]....
        /*0098*/ 	.word	0xffffffff


	//   ....[4]....
        /*009c*/ 	.word	0xffffffff


	//   ....[5]....
        /*00a0*/ 	.word	0xffffffff


	//   ....[6]....
        /*00a4*/ 	.word	0xffffffff


	//   ....[7]....
        /*00a8*/ 	.word	0xffffffff


	//   ....[8]....
        /*00ac*/ 	.word	0xffffffff


	//   ....[9]....
        /*00b0*/ 	.word	0xffffffff


	//   ....[10]....
        /*00b4*/ 	.word	0xffffffff


	//   ....[11]....
        /*00b8*/ 	.word	0xffffffff


	//   ....[12]....
        /*00bc*/ 	.word	0xffffffff


	//   ....[13]....
        /*00c0*/ 	.word	0xffffffff


	//----- nvinfo : EIATTR_COOP_GROUP_INSTR_OFFSETS
	.align		4
.L_41:
        /*00c4*/ 	.byte	0x04, 0x28
        /*00c6*/ 	.short	(.L_43 - .L_42)


	//   ....[0]....
.L_42:
        /*00c8*/ 	.word	0x000000b0


	//   ....[1]....
        /*00cc*/ 	.word	0x00000520


	//   ....[2]....
        /*00d0*/ 	.word	0x00000720


	//   ....[3]....
        /*00d4*/ 	.word	0x000008b0


	//   ....[4]....
        /*00d8*/ 	.word	0x000009a0


	//   ....[5]....
        /*00dc*/ 	.word	0x00000b00


	//   ....[6]....
        /*00e0*/ 	.word	0x00000c90


	//   ....[7]....
        /*00e4*/ 	.word	0x00000ed0


	//   ....[8]....
        /*00e8*/ 	.word	0x00002460


	//   ....[9]....
        /*00ec*/ 	.word	0x00003430


	//   ....[10]....
        /*00f0*/ 	.word	0x00003900


	//   ....[11]....
        /*00f4*/ 	.word	0x00003930


	//   ....[12]....
        /*00f8*/ 	.word	0x00004710


	//   ....[13]....
        /*00fc*/ 	.word	0x00004920


	//----- nvinfo : EIATTR_VRC_CTA_INIT_COUNT
	.align		4
.L_43:
        /*0100*/ 	.byte	0x02, 0x4a
        /*0102*/ 	.byte	0x80
	.zero		1


	//----- nvinfo : EIATTR_SYSCALL_OFFSETS
	.align		4
        /*0104*/ 	.byte	0x04, 0x46
        /*0106*/ 	.short	(.L_45 - .L_44)


	//   ....[0]....
.L_44:
        /*0108*/ 	.word	0x000066a0


	//   ....[1]....
        /*010c*/ 	.word	0x00006790


	//   ....[2]....
        /*0110*/ 	.word	0x00006f30


	//   ....[3]....
        /*0114*/ 	.word	0x00007860


	//   ....[4]....
        /*0118*/ 	.word	0x00008130


	//   ....[5]....
        /*011c*/ 	.word	0x00008a00


	//----- nvinfo : EIATTR_MBARRIER_INSTR_OFFSETS
	.align		4
.L_45:
        /*0120*/ 	.byte	0x04, 0x39
        /*0122*/ 	.short	(.L_47 - .L_46)


	//   ....[0]....
.L_46:
        /*0124*/ 	.word	0x00000650
        /*0128*/ 	.word	0x000000ff
        /*012c*/ 	.word	0x00000000
        /*0130*/ 	.short	0x0100
        /*0132*/ 	.byte	0x04
	.zero		1


	//   ....[1]....
        /*0134*/ 	.word	0x00000660
        /*0138*/ 	.word	0x000000ff
        /*013c*/ 	.word	0x00000030
        /*0140*/ 	.short	0x0100
        /*0142*/ 	.byte	0x04
	.zero		1


	//   ....[2]....
        /*0144*/ 	.word	0x00000670
        /*0148*/ 	.word	0x000000ff
        /*014c*/ 	.word	0x00000008
        /*0150*/ 	.short	0x0100
        /*0152*/ 	.byte	0x04
	.zero		1


	//   ....[3]....
        /*0154*/ 	.word	0x00000680
        /*0158*/ 	.word	0x000000ff
        /*015c*/ 	.word	0x00000038
        /*0160*/ 	.short	0x0100
        /*0162*/ 	.byte	0x04
	.zero		1


	//   ....[4]....
        /*0164*/ 	.word	0x00000690
        /*0168*/ 	.word	0x000000ff
        /*016c*/ 	.word	0x00000010
        /*0170*/ 	.short	0x0100
        /*0172*/ 	.byte	0x04
	.zero		1


	//   ....[5]....
        /*0174*/ 	.word	0x000006a0
        /*0178*/ 	.word	0x000000ff
        /*017c*/ 	.word	0x00000040
        /*0180*/ 	.short	0x0100
        /*0182*/ 	.byte	0x04
	.zero		1


	//   ....[6]....
        /*0184*/ 	.word	0x000006b0
        /*0188*/ 	.word	0x000000ff
        /*018c*/ 	.word	0x00000018
        /*0190*/ 	.short	0x0100
        /*0192*/ 	.byte	0x04
	.zero		1


	//   ....[7]....
        /*0194*/ 	.word	0x000006c0
        /*0198*/ 	.word	0x000000ff
        /*019c*/ 	.word	0x00000048
        /*01a0*/ 	.short	0x0100
        /*01a2*/ 	.byte	0x04
	.zero		1


	//   ....[8]....
        /*01a4*/ 	.word	0x000006d0
        /*01a8*/ 	.word	0x000000ff
        /*01ac*/ 	.word	0x00000020
        /*01b0*/ 	.short	0x0100
        /*01b2*/ 	.byte	0x04
	.zero		1


	//   ....[9]....
        /*01b4*/ 	.word	0x000006e0
        /*01b8*/ 	.word	0x000000ff
        /*01bc*/ 	.word	0x00000050
        /*01c0*/ 	.short	0x0100
        /*01c2*/ 	.byte	0x04
	.zero		1


	//   ....[10]....
        /*01c4*/ 	.word	0x000006f0
        /*01c8*/ 	.word	0x000000ff
        /*01cc*/ 	.word	0x00000028
        /*01d0*/ 	.short	0x0100
        /*01d2*/ 	.byte	0x04
	.zero		1


	//   ....[11]....
        /*01d4*/ 	.word	0x00000700
        /*01d8*/ 	.word	0x000000ff
        /*01dc*/ 	.word	0x00000058
        /*01e0*/ 	.short	0x0100
        /*01e2*/ 	.byte	0x04
	.zero		1


	//   ....[12]....
        /*01e4*/ 	.word	0x00000820
        /*01e8*/ 	.word	0x000000ff
        /*01ec*/ 	.word	0x00000060
        /*01f0*/ 	.short	0x0100
        /*01f2*/ 	.byte	0x04
	.zero		1


	//   ....[13]....
        /*01f4*/ 	.word	0x00000830
        /*01f8*/ 	.word	0x000000ff
        /*01fc*/ 	.word	0x00000080
        /*0200*/ 	.short	0x0100
        /*0202*/ 	.byte	0x04
	.zero		1


	//   ....[14]....
        /*0204*/ 	.word	0x00000840
        /*0208*/ 	.word	0x000000ff
        /*020c*/ 	.word	0x00000068
        /*0210*/ 	.short	0x0100
        /*0212*/ 	.byte	0x04
	.zero		1


	//   ....[15]....
        /*0214*/ 	.word	0x00000850
        /*0218*/ 	.word	0x000000ff
        /*021c*/ 	.word	0x00000088
        /*0220*/ 	.short	0x0100
        /*0222*/ 	.byte	0x04
	.zero		1


	//   ....[16]....
        /*0224*/ 	.word	0x00000860
        /*0228*/ 	.word	0x000000ff
        /*022c*/ 	.word	0x00000070
        /*0230*/ 	.short	0x0100
        /*0232*/ 	.byte	0x04
	.zero		1


	//   ....[17]....
        /*0234*/ 	.word	0x00000870
        /*0238*/ 	.word	0x000000ff
        /*023c*/ 	.word	0x00000090
        /*0240*/ 	.short	0x0100
        /*0242*/ 	.byte	0x04
	.zero		1


	//   ....[18]....
        /*0244*/ 	.word	0x00000880
        /*0248*/ 	.word	0x000000ff
        /*024c*/ 	.word	0x00000078
        /*0250*/ 	.short	0x0100
        /*0252*/ 	.byte	0x04
	.zero		1


	//   ....[19]....
        /*0254*/ 	.word	0x00000890
        /*0258*/ 	.word	0x000000ff
        /*025c*/ 	.word	0x00000098
        /*0260*/ 	.short	0x0100
        /*0262*/ 	.byte	0x04
	.zero		1


	//   ....[20]....
        /*0264*/ 	.word	0x00000970
        /*0268*/ 	.word	0x000000ff
        /*026c*/ 	.word	0x000000a0
        /*0270*/ 	.short	0x0100
        /*0272*/ 	.byte	0x06
	.zero		1


	//   ....[21]....
        /*0274*/ 	.word	0x00000980
        /*0278*/ 	.word	0x000000ff
        /*027c*/ 	.word	0x000000a8
        /*0280*/ 	.short	0x0100
        /*0282*/ 	.byte	0x06
	.zero		1


	//   ....[22]....
        /*0284*/ 	.word	0x00000ab0
        /*0288*/ 	.word	0x000000ff
        /*028c*/ 	.word	0x000000b0
        /*0290*/ 	.short	0x0100
        /*0292*/ 	.byte	0x06
	.zero		1


	//   ....[23]....
        /*0294*/ 	.word	0x00000ac0
        /*0298*/ 	.word	0x000000ff
        /*029c*/ 	.word	0x000000c0
        /*02a0*/ 	.short	0x0100
        /*02a2*/ 	.byte	0x06
	.zero		1


	//   ....[24]....
        /*02a4*/ 	.word	0x00000ad0
        /*02a8*/ 	.word	0x000000ff
        /*02ac*/ 	.word	0x000000b8
        /*02b0*/ 	.short	0x0100
        /*02b2*/ 	.byte	0x06
	.zero		1


	//   ....[25]....
        /*02b4*/ 	.word	0x00000ae0
        /*02b8*/ 	.word	0x000000ff
        /*02bc*/ 	.word	0x000000c8
        /*02c0*/ 	.short	0x0100
        /*02c2*/ 	.byte	0x06
	.zero		1


	//   ....[26]....
        /*02c4*/ 	.word	0x00000c00
        /*02c8*/ 	.word	0x000000ff
        /*02cc*/ 	.word	0x000000d0
        /*02d0*/ 	.short	0x0100
        /*02d2*/ 	.byte	0x04
	.zero		1


	//   ....[27]....
        /*02d4*/ 	.word	0x00000c10
        /*02d8*/ 	.word	0x000000ff
        /*02dc*/ 	.word	0x000000f0
        /*02e0*/ 	.short	0x0100
        /*02e2*/ 	.byte	0x04
	.zero		1


	//   ....[28]....
        /*02e4*/ 	.word	0x00000c20
        /*02e8*/ 	.word	0x000000ff
        /*02ec*/ 	.word	0x000000d8
        /*02f0*/ 	.short	0x0100
        /*02f2*/ 	.byte	0x04
	.zero		1


	//   ....[29]....
        /*02f4*/ 	.word	0x00000c30
        /*02f8*/ 	.word	0x000000ff
        /*02fc*/ 	.word	0x000000f8
        /*0300*/ 	.short	0x0100
        /*0302*/ 	.byte	0x04
	.zero		1


	//   ....[30]....
        /*0304*/ 	.word	0x00000c40
        /*0308*/ 	.word	0x000000ff
        /*030c*/ 	.word	0x000000e0
        /*0310*/ 	.short	0x0100
        /*0312*/ 	.byte	0x04
	.zero		1


	//   ....[31]....
        /*0314*/ 	.word	0x00000c50
        /*0318*/ 	.word	0x000000ff
        /*031c*/ 	.word	0x00000100
        /*0320*/ 	.short	0x0100
        /*0322*/ 	.byte	0x04
	.zero		1


	//   ....[32]....
        /*0324*/ 	.word	0x00000c60
        /*0328*/ 	.word	0x000000ff
        /*032c*/ 	.word	0x000000e8
        /*0330*/ 	.short	0x0100
        /*0332*/ 	.byte	0x04
	.zero		1


	//   ....[33]....
        /*0334*/ 	.word	0x00000c70
        /*0338*/ 	.word	0x000000ff
        /*033c*/ 	.word	0x00000108
        /*0340*/ 	.short	0x0100
        /*0342*/ 	.byte	0x04
	.zero		1


	//   ....[34]....
        /*0344*/ 	.word	0x00000d60
        /*0348*/ 	.word	0x000000ff
        /*034c*/ 	.word	0x00000110
        /*0350*/ 	.short	0x0100
        /*0352*/ 	.byte	0x04
	.zero		1


	//   ....[35]....
        /*0354*/ 	.word	0x00000d70
        /*0358*/ 	.word	0x000000ff
        /*035c*/ 	.word	0x00000120
        /*0360*/ 	.short	0x0100
        /*0362*/ 	.byte	0x04
	.zero		1


	//   ....[36]....
        /*0364*/ 	.word	0x00000d80
        /*0368*/ 	.word	0x000000ff
        /*036c*/ 	.word	0x00000118
        /*0370*/ 	.short	0x0100
        /*0372*/ 	.byte	0x04
	.zero		1


	//   ....[37]....
        /*0374*/ 	.word	0x00000d90
        /*0378*/ 	.word	0x000000ff
        /*037c*/ 	.word	0x00000128
        /*0380*/ 	.short	0x0100
        /*0382*/ 	.byte	0x04
	.zero		1


	//   ....[38]....
        /*0384*/ 	.word	0x00000e90
        /*0388*/ 	.word	0x000000ff
        /*038c*/ 	.word	0x00000130
        /*0390*/ 	.short	0x0100
        /*0392*/ 	.byte	0x06
	.zero		1


	//   ....[39]....
        /*0394*/ 	.word	0x00001a40
        /*0398*/ 	.word	0x00000000
        /*039c*/ 	.word	0x00000120
        /*03a0*/ 	.short	0x010a
        /*03a2*/ 	.byte	0xff
	.zero		1


	//   ....[40]....
        /*03a4*/ 	.word	0x00001a70
        /*03a8*/ 	.word	0x00000000
        /*03ac*/ 	.word	0x00000110
        /*03b0*/ 	.short	0x0101
        /*03b2*/ 	.byte	0xff
	.zero		1


	//   ....[41]....
        /*03b4*/ 	.word	0x00001b30
        /*03b8*/ 	.word	0x000000ff
        /*03bc*/ 	.word	0x00000030
        /*03c0*/ 	.short	0x010a
        /*03c2*/ 	.byte	0x04
	.zero		1


	//   ....[42]....
        /*03c4*/ 	.word	0x00001c00
        /*03c8*/ 	.word	0x000000ff
        /*03cc*/ 	.word	0x00000030
        /*03d0*/ 	.short	0x010a
        /*03d2*/ 	.byte	0x05
	.zero		1


	//   ....[43]....
        /*03d4*/ 	.word	0x00001d60
        /*03d8*/ 	.word	0x000000ff
        /*03dc*/ 	.word	0x00000030
        /*03e0*/ 	.short	0x010a
        /*03e2*/ 	.byte	0x04
	.zero		1


	//   ....[44]....
        /*03e4*/ 	.word	0x00001ff0
        /*03e8*/ 	.word	0x000000ff
        /*03ec*/ 	.word	0x000000a8
        /*03f0*/ 	.short	0x0101
        /*03f2*/ 	.byte	0x15
	.zero		1


	//   ....[45]....
        /*03f4*/ 	.word	0x00002010
        /*03f8*/ 	.word	0x000000ff
        /*03fc*/ 	.word	0x00000030
        /*0400*/ 	.short	0x010a
        /*0402*/ 	.byte	0x04
	.zero		1


	//   ....[46]....
        /*0404*/ 	.word	0x00002090
        /*0408*/ 	.word	0x000000ff
        /*040c*/ 	.word	0x00000030
        /*0410*/ 	.short	0x010a
        /*0412*/ 	.byte	0x06
	.zero		1


	//   ....[47]....
        /*0414*/ 	.word	0x000021d0
        /*0418*/ 	.word	0x000000ff
        /*041c*/ 	.word	0x00000030
        /*0420*/ 	.short	0x010a
        /*0422*/ 	.byte	0x04
	.zero		1


	//   ....[48]....
        /*0424*/ 	.word	0x00002490
        /*0428*/ 	.word	0x00000003
        /*042c*/ 	.word	0x000000b0
        /*0430*/ 	.short	0x010a
        /*0432*/ 	.byte	0xff
	.zero		1


	//   ....[49]....
        /*0434*/ 	.word	0x000025e0
        /*0438*/ 	.word	0x00000000
        /*043c*/ 	.word	0x00000000
        /*0440*/ 	.short	0x0101
        /*0442*/ 	.byte	0xff
	.zero		1


	//   ....[50]....
        /*0444*/ 	.word	0x00002b90
        /*0448*/ 	.word	0x000000ff
        /*044c*/ 	.word	0x00000000
        /*0450*/ 	.short	0x010a
        /*0452*/ 	.byte	0x04
	.zero		1


	//   ....[51]....
        /*0454*/ 	.word	0x00002c20
        /*0458*/ 	.word	0x000000ff
        /*045c*/ 	.word	0x00000000
        /*0460*/ 	.short	0x010a
        /*0462*/ 	.byte	0x05
	.zero		1


	//   ....[52]....
        /*0464*/ 	.word	0x00002cb0
        /*0468*/ 	.word	0x000000ff
        /*046c*/ 	.word	0x00000000
        /*0470*/ 	.short	0x010a
        /*0472*/ 	.byte	0x05
	.zero		1


	//   ....[53]....
        /*0474*/ 	.word	0x00002d40
        /*0478*/ 	.word	0x000000ff
        /*047c*/ 	.word	0x00000000
        /*0480*/ 	.short	0x010a
        /*0482*/ 	.byte	0x05
	.zero		1


	//   ....[54]....
        /*0484*/ 	.word	0x00002dd0
        /*0488*/ 	.word	0x000000ff
        /*048c*/ 	.word	0x00000000
        /*0490*/ 	.short	0x010a
        /*0492*/ 	.byte	0x05
	.zero		1


	//   ....[55]....
        /*0494*/ 	.word	0x00002e70
        /*0498*/ 	.word	0x00000000
        /*049c*/ 	.word	0x00000000
        /*04a0*/ 	.short	0x010a
        /*04a2*/ 	.byte	0xff
	.zero		1


	//   ....[56]....
        /*04a4*/ 	.word	0x00002f90
        /*04a8*/ 	.word	0x00000002
        /*04ac*/ 	.word	0x00000110
        /*04b0*/ 	.short	0x010a
        /*04b2*/ 	.byte	0xff
	.zero		1


	//   ....[57]....
        /*04b4*/ 	.word	0x00003000
        /*04b8*/ 	.word	0x00000002
        /*04bc*/ 	.word	0x00000000
        /*04c0*/ 	.short	0x0101
        /*04c2*/ 	.byte	0xff
	.zero		1


	//   ....[58]....
        /*04c4*/ 	.word	0x00003020
        /*04c8*/ 	.word	0x000000ff
        /*04cc*/ 	.word	0x000000c0
        /*04d0*/ 	.short	0x010a
        /*04d2*/ 	.byte	0x04
	.zero		1


	//   ....[59]....
        /*04d4*/ 	.word	0x00003140
        /*04d8*/ 	.word	0x00000002
        /*04dc*/ 	.word	0x000000b0
        /*04e0*/ 	.short	0x010a
        /*04e2*/ 	.byte	0xff
	.zero		1


	//   ....[60]....
        /*04e4*/ 	.word	0x00003240
        /*04e8*/ 	.word	0x00000002
        /*04ec*/ 	.word	0x00000000
        /*04f0*/ 	.short	0x0101
        /*04f2*/ 	.byte	0xff
	.zero		1


	//   ....[61]....
        /*04f4*/ 	.word	0x000032d0
        /*04f8*/ 	.word	0x000000ff
        /*04fc*/ 	.word	0x000000c0
        /*0500*/ 	.short	0x0106
        /*0502*/ 	.byte	0x04
	.zero		1


	//   ....[62]....
        /*0504*/ 	.word	0x000032f0
        /*0508*/ 	.word	0x000000ff
        /*050c*/ 	.word	0x000000c0
        /*0510*/ 	.short	0x010a
        /*0512*/ 	.byte	0x04
	.zero		1


	//   ....[63]....
        /*0514*/ 	.word	0x00003380
        /*0518*/ 	.word	0x000000ff
        /*051c*/ 	.word	0x000000c0
        /*0520*/ 	.short	0x0106
        /*0522*/ 	.byte	0x07
	.zero		1


	//   ....[64]....
        /*0524*/ 	.word	0x000033c0
        /*0528*/ 	.word	0x00000000
        /*052c*/ 	.word	0x000000c0
        /*0530*/ 	.short	0x010a
        /*0532*/ 	.byte	0xff
	.zero		1


	//   ....[65]....
        /*0534*/ 	.word	0x00003600
        /*0538*/ 	.word	0x000000ff
        /*053c*/ 	.word	0x00000008
        /*0540*/ 	.short	0x010a
        /*0542*/ 	.byte	0x05
	.zero		1


	//   ....[66]....
        /*0544*/ 	.word	0x00003620
        /*0548*/ 	.word	0x000000ff
        /*054c*/ 	.word	0x00000008
        /*0550*/ 	.short	0x010a
        /*0552*/ 	.byte	0x05
	.zero		1


	//   ....[67]....
        /*0554*/ 	.word	0x000037b0
        /*0558*/ 	.word	0x000000ff
        /*055c*/ 	.word	0x00000008
        /*0560*/ 	.short	0x010a
        /*0562*/ 	.byte	0x05
	.zero		1


	//   ....[68]....
        /*0564*/ 	.word	0x000037d0
        /*0568*/ 	.word	0x000000ff
        /*056c*/ 	.word	0x00000008
        /*0570*/ 	.short	0x010a
        /*0572*/ 	.byte	0x05
	.zero		1


	//   ....[69]....
        /*0574*/ 	.word	0x00003890
        /*0578*/ 	.word	0x000000ff
        /*057c*/ 	.word	0x00000000
        /*0580*/ 	.short	0x0101
        /*0582*/ 	.byte	0x04
	.zero		1


	//   ....[70]....
        /*0584*/ 	.word	0x00003c50
        /*0588*/ 	.word	0x00000000
        /*058c*/ 	.word	0x000000b0
        /*0590*/ 	.short	0x010a
        /*0592*/ 	.byte	0xff
	.zero		1


	//   ....[71]....
        /*0594*/ 	.word	0x00003d10
        /*0598*/ 	.word	0x00000000
        /*059c*/ 	.word	0x00000000
        /*05a0*/ 	.short	0x0101
        /*05a2*/ 	.byte	0xff
	.zero		1


	//   ....[72]....
        /*05a4*/ 	.word	0x00003dd0
        /*05a8*/ 	.word	0x000000ff
        /*05ac*/ 	.word	0x00000000
        /*05b0*/ 	.short	0x010a
        /*05b2*/ 	.byte	0x04
	.zero		1


	//   ....[73]....
        /*05b4*/ 	.word	0x00003de0
        /*05b8*/ 	.word	0x000000ff
        /*05bc*/ 	.word	0x000000f0
        /*05c0*/ 	.short	0x010a
        /*05c2*/ 	.byte	0x2e
	.zero		1


	//   ....[74]....
        /*05c4*/ 	.word	0x00003e90
        /*05c8*/ 	.word	0x000000ff
        /*05cc*/ 	.word	0x00000000
        /*05d0*/ 	.short	0x010a
        /*05d2*/ 	.byte	0x07
	.zero		1


	//   ....[75]....
        /*05d4*/ 	.word	0x00003fc0
        /*05d8*/ 	.word	0x000000ff
        /*05dc*/ 	.word	0x00000000
        /*05e0*/ 	.short	0x010a
        /*05e2*/ 	.byte	0x04
	.zero		1


	//   ....[76]....
        /*05e4*/ 	.word	0x00004400
        /*05e8*/ 	.word	0x000000ff
        /*05ec*/ 	.word	0x00000000
        /*05f0*/ 	.short	0x010a
        /*05f2*/ 	.byte	0x04
	.zero		1


	//   ....[77]....
        /*05f4*/ 	.word	0x00004490
        /*05f8*/ 	.word	0x000000ff
        /*05fc*/ 	.word	0x00000000
        /*0600*/ 	.short	0x010a
        /*0602*/ 	.byte	0x05
	.zero		1


	//   ....[78]....
        /*0604*/ 	.word	0x00004520
        /*0608*/ 	.word	0x000000ff
        /*060c*/ 	.word	0x00000000
        /*0610*/ 	.short	0x010a
        /*0612*/ 	.byte	0x05
	.zero		1


	//   ....[79]....
        /*0614*/ 	.word	0x000045c0
        /*0618*/ 	.word	0x00000000
        /*061c*/ 	.word	0x00000000
        /*0620*/ 	.short	0x010a
        /*0622*/ 	.byte	0xff
	.zero		1


	//   ....[80]....
        /*0624*/ 	.word	0x00004600
        /*0628*/ 	.word	0x00000000
        /*062c*/ 	.word	0x00000000
        /*0630*/ 	.short	0x010a
        /*0632*/ 	.byte	0xff
	.zero		1


	//   ....[81]....
        /*0634*/ 	.word	0x00004670
        /*0638*/ 	.word	0x000000ff
        /*063c*/ 	.word	0x00000000
        /*0640*/ 	.short	0x0101
        /*0642*/ 	.byte	0x04
	.zero		1


	//   ....[82]....
        /*0644*/ 	.word	0x000046b0
        /*0648*/ 	.word	0x000000ff
        /*064c*/ 	.word	0x00000130
        /*0650*/ 	.short	0x010a
        /*0652*/ 	.byte	0x29
	.zero		1


	//   ....[83]....
        /*0654*/ 	.word	0x00004700
        /*0658*/ 	.word	0x000000ff
        /*065c*/ 	.word	0x00000000
        /*0660*/ 	.short	0x0101
        /*0662*/ 	.byte	0x04
	.zero		1


	//   ....[84]....
        /*0664*/ 	.word	0x00004ba0
        /*0668*/ 	.word	0x0000000c
        /*066c*/ 	.word	0x000000b0
        /*0670*/ 	.short	0x010a
        /*0672*/ 	.byte	0xff
	.zero		1


	//   ....[85]....
        /*0674*/ 	.word	0x00004d10
        /*0678*/ 	.word	0x00000000
        /*067c*/ 	.word	0x00000000
        /*0680*/ 	.short	0x0101
        /*0682*/ 	.byte	0xff
	.zero		1


	//   ....[86]....
        /*0684*/ 	.word	0x000051a0
        /*0688*/ 	.word	0x000000ff
        /*068c*/ 	.word	0x000000a8
        /*0690*/ 	.short	0x010a
        /*0692*/ 	.byte	0x15
	.zero		1


	//   ....[87]....
        /*0694*/ 	.word	0x00005320
        /*0698*/ 	.word	0x000000ff
        /*069c*/ 	.word	0x00000080
        /*06a0*/ 	.short	0x010a
        /*06a2*/ 	.byte	0x15
	.zero		1


	//   ....[88]....
        /*06a4*/ 	.word	0x00005520
        /*06a8*/ 	.word	0x000000ff
        /*06ac*/ 	.word	0x00000060
        /*06b0*/ 	.short	0x010b
        /*06b2*/ 	.byte	0x15
	.zero		1


	//   ....[89]....
        /*06b4*/ 	.word	0x00005530
        /*06b8*/ 	.word	0x000000ff
        /*06bc*/ 	.word	0x00000000
        /*06c0*/ 	.short	0x0101
        /*06c2*/ 	.byte	0x06
	.zero		1


	//   ....[90]....
        /*06c4*/ 	.word	0x00005540
        /*06c8*/ 	.word	0x000000ff
        /*06cc*/ 	.word	0x00000088
        /*06d0*/ 	.short	0x010a
        /*06d2*/ 	.byte	0x15
	.zero		1


	//   ....[91]....
        /*06d4*/ 	.word	0x000056f0
        /*06d8*/ 	.word	0x000000ff
        /*06dc*/ 	.word	0x00000068
        /*06e0*/ 	.short	0x010b
        /*06e2*/ 	.byte	0x15
	.zero		1


	//   ....[92]....
        /*06e4*/ 	.word	0x00005700
        /*06e8*/ 	.word	0x000000ff
        /*06ec*/ 	.word	0x00000000
        /*06f0*/ 	.short	0x0101
        /*06f2*/ 	.byte	0x06
	.zero		1


	//   ....[93]....
        /*06f4*/ 	.word	0x00005710
        /*06f8*/ 	.word	0x000000ff
        /*06fc*/ 	.word	0x00000090
        /*0700*/ 	.short	0x010a
        /*0702*/ 	.byte	0x15
	.zero		1


	//   ....[94]....
        /*0704*/ 	.word	0x000058c0
        /*0708*/ 	.word	0x000000ff
        /*070c*/ 	.word	0x00000070
        /*0710*/ 	.short	0x010b
        /*0712*/ 	.byte	0x15
	.zero		1


	//   ....[95]....
        /*0714*/ 	.word	0x000058d0
        /*0718*/ 	.word	0x000000ff
        /*071c*/ 	.word	0x00000000
        /*0720*/ 	.short	0x0101
        /*0722*/ 	.byte	0x06
	.zero		1


	//   ....[96]....
        /*0724*/ 	.word	0x000058e0
        /*0728*/ 	.word	0x000000ff
        /*072c*/ 	.word	0x00000098
        /*0730*/ 	.short	0x010a
        /*0732*/ 	.byte	0x15
	.zero		1


	//   ....[97]....
        /*0734*/ 	.word	0x00005b20
        /*0738*/ 	.word	0x000000ff
        /*073c*/ 	.word	0x00000078
        /*0740*/ 	.short	0x010b
        /*0742*/ 	.byte	0x15
	.zero		1


	//   ....[98]....
        /*0744*/ 	.word	0x00005b30
        /*0748*/ 	.word	0x000000ff
        /*074c*/ 	.word	0x00000000
        /*0750*/ 	.short	0x0101
        /*0752*/ 	.byte	0x25
	.zero		1


	//   ....[99]....
        /*0754*/ 	.word	0x00005b70
        /*0758*/ 	.word	0x000000ff
        /*075c*/ 	.word	0x00000080
        /*0760*/ 	.short	0x010a
        /*0762*/ 	.byte	0x15
	.zero		1


	//   ....[100]....
        /*0764*/ 	.word	0x00005b90
        /*0768*/ 	.word	0x000000ff
        /*076c*/ 	.word	0x00000088
        /*0770*/ 	.short	0x010a
        /*0772*/ 	.byte	0x15
	.zero		1


	//   ....[101]....
        /*0774*/ 	.word	0x00005bb0
        /*0778*/ 	.word	0x000000ff
        /*077c*/ 	.word	0x00000090
        /*0780*/ 	.short	0x010a
        /*0782*/ 	.byte	0x15
	.zero		1


	//   ....[102]....
        /*0784*/ 	.word	0x00005bf0
        /*0788*/ 	.word	0x00000000
        /*078c*/ 	.word	0x00000098
        /*0790*/ 	.short	0x010a
        /*0792*/ 	.byte	0xff
	.zero		1


	//   ....[103]....
        /*0794*/ 	.word	0x00005f30
        /*0798*/ 	.word	0x00000003
        /*079c*/ 	.word	0x000000b0
        /*07a0*/ 	.short	0x010a
        /*07a2*/ 	.byte	0xff
	.zero		1


	//   ....[104]....
        /*07a4*/ 	.word	0x000060b0
        /*07a8*/ 	.word	0x00000000
        /*07ac*/ 	.word	0x00000000
        /*07b0*/ 	.short	0x0101
        /*07b2*/ 	.byte	0xff
	.zero		1


	//   ....[105]....
        /*07b4*/ 	.word	0x00006bf0
        /*07b8*/ 	.word	0x000000ff
        /*07bc*/ 	.word	0x00000060
        /*07c0*/ 	.short	0x010a
        /*07c2*/ 	.byte	0x2b
	.zero		1


	//   ....[106]....
        /*07c4*/ 	.word	0x00006c30
        /*07c8*/ 	.word	0x00000035
        /*07cc*/ 	.word	0x000000d0
        /*07d0*/ 	.short	0x010a
        /*07d2*/ 	.byte	0xff
	.zero		1


	//   ....[107]....
        /*07d4*/ 	.word	0x00006d40
        /*07d8*/ 	.word	0x000000ff
        /*07dc*/ 	.word	0x00000060
        /*07e0*/ 	.short	0x010a
        /*07e2*/ 	.byte	0x2b
	.zero		1


	//   ....[108]....
        /*07e4*/ 	.word	0x00006e10
        /*07e8*/ 	.word	0x00000035
        /*07ec*/ 	.word	0x000000d0
        /*07f0*/ 	.short	0x010a
        /*07f2*/ 	.byte	0xff
	.zero		1


	//   ....[109]....
        /*07f4*/ 	.word	0x000075d0
        /*07f8*/ 	.word	0x00000000
        /*07fc*/ 	.word	0x00000000
        /*0800*/ 	.short	0x0101
        /*0802*/ 	.byte	0xff
	.zero		1


	//   ....[110]....
        /*0804*/ 	.word	0x000075e0
        /*0808*/ 	.word	0x00000002
        /*080c*/ 	.word	0x00000060
        /*0810*/ 	.short	0x010a
        /*0812*/ 	.byte	0xff
	.zero		1


	//   ....[111]....
        /*0814*/ 	.word	0x000076a0
        /*0818*/ 	.word	0x00000002
        /*081c*/ 	.word	0x00000060
        /*0820*/ 	.short	0x010a
        /*0822*/ 	.byte	0xff
	.zero		1


	//   ....[112]....
        /*0824*/ 	.word	0x00007ea0
        /*0828*/ 	.word	0x00000000
        /*082c*/ 	.word	0x00000000
        /*0830*/ 	.short	0x0101
        /*0832*/ 	.byte	0xff
	.zero		1


	//   ....[113]....
        /*0834*/ 	.word	0x00007ec0
        /*0838*/ 	.word	0x00000002
        /*083c*/ 	.word	0x00000060
        /*0840*/ 	.short	0x010a
        /*0842*/ 	.byte	0xff
	.zero		1


	//   ....[114]....
        /*0844*/ 	.word	0x00007f70
        /*0848*/ 	.word	0x00000002
        /*084c*/ 	.word	0x00000060
        /*0850*/ 	.short	0x010a
        /*0852*/ 	.byte	0xff
	.zero		1


	//   ....[115]....
        /*0854*/ 	.word	0x00008770
        /*0858*/ 	.word	0x00000000
        /*085c*/ 	.word	0x00000000
        /*0860*/ 	.short	0x0101
        /*0862*/ 	.byte	0xff
	.zero		1


	//   ....[116]....
        /*0864*/ 	.word	0x00008790
        /*0868*/ 	.word	0x00000003
        /*086c*/ 	.word	0x00000060
        /*0870*/ 	.short	0x010a
        /*0872*/ 	.byte	0xff
	.zero		1


	//   ....[117]....
        /*0874*/ 	.word	0x00008840
        /*0878*/ 	.word	0x00000003
        /*087c*/ 	.word	0x00000060
        /*0880*/ 	.short	0x010a
        /*0882*/ 	.byte	0xff
	.zero		1


	//   ....[118]....
        /*0884*/ 	.word	0x00008af0
        /*0888*/ 	.word	0x00000035
        /*088c*/ 	.word	0x00000000
        /*0890*/ 	.short	0x0101
        /*0892*/ 	.byte	0xff
	.zero		1


	//   ....[119]....
        /*0894*/ 	.word	0x00009090
        /*0898*/ 	.word	0x00000000
        /*089c*/ 	.word	0x00000000
        /*08a0*/ 	.short	0x0101
        /*08a2*/ 	.byte	0xff
	.zero		1


	//   ....[120]....
        /*08a4*/ 	.word	0x00009320
        /*08a8*/ 	.word	0x000000ff
        /*08ac*/ 	.word	0x00000000
        /*08b0*/ 	.short	0x0101
        /*08b2*/ 	.byte	0x04
	.zero		1


	//   ....[121]....
        /*08b4*/ 	.word	0x00009340
        /*08b8*/ 	.word	0x00000000
        /*08bc*/ 	.word	0x00000120
        /*08c0*/ 	.short	0x010a
        /*08c2*/ 	.byte	0xff
	.zero		1


	//   ....[122]....
        /*08c4*/ 	.word	0x000093a0
        /*08c8*/ 	.word	0x00000000
        /*08cc*/ 	.word	0x00000030
        /*08d0*/ 	.short	0x010a
        /*08d2*/ 	.byte	0xff
	.zero		1


	//   ....[123]....
        /*08d4*/ 	.word	0x00009400
        /*08d8*/ 	.word	0x00000000
        /*08dc*/ 	.word	0x00000030
        /*08e0*/ 	.short	0x010a
        /*08e2*/ 	.byte	0xff
	.zero		1


	//   ....[124]....
        /*08e4*/ 	.word	0x00009450
        /*08e8*/ 	.word	0x00000003
        /*08ec*/ 	.word	0x000000b0
        /*08f0*/ 	.short	0x010a
        /*08f2*/ 	.byte	0xff
	.zero		1


	//   ....[125]....
        /*08f4*/ 	.word	0x000094b0
        /*08f8*/ 	.word	0x00000000
        /*08fc*/ 	.word	0x00000000
        /*0900*/ 	.short	0x010a
        /*0902*/ 	.byte	0xff
	.zero		1


	//   ....[126]....
        /*0904*/ 	.word	0x00009510
        /*0908*/ 	.word	0x00000000
        /*090c*/ 	.word	0x00000000
        /*0910*/ 	.short	0x010a
        /*0912*/ 	.byte	0xff
	.zero		1


	//   ....[127]....
        /*0914*/ 	.word	0x00009570
        /*0918*/ 	.word	0x00000000
        /*091c*/ 	.word	0x00000000
        /*0920*/ 	.short	0x010a
        /*0922*/ 	.byte	0xff
	.zero		1


	//   ....[128]....
        /*0924*/ 	.word	0x000095d0
        /*0928*/ 	.word	0x00000000
        /*092c*/ 	.word	0x00000000
        /*0930*/ 	.short	0x010a
        /*0932*/ 	.byte	0xff
	.zero		1


	//   ....[129]....
        /*0934*/ 	.word	0x00009630
        /*0938*/ 	.word	0x00000000
        /*093c*/ 	.word	0x00000000
        /*0940*/ 	.short	0x010a
        /*0942*/ 	.byte	0xff
	.zero		1


	//   ....[130]....
        /*0944*/ 	.word	0x00009680
        /*0948*/ 	.word	0x00000002
        /*094c*/ 	.word	0x00000110
        /*0950*/ 	.short	0x010a
        /*0952*/ 	.byte	0xff
	.zero		1


	//   ....[131]....
        /*0954*/ 	.word	0x000096e0
        /*0958*/ 	.word	0x00000002
        /*095c*/ 	.word	0x000000c0
        /*0960*/ 	.short	0x010a
        /*0962*/ 	.byte	0xff
	.zero		1


	//   ....[132]....
        /*0964*/ 	.word	0x00009730
        /*0968*/ 	.word	0x00000002
        /*096c*/ 	.word	0x000000b0
        /*0970*/ 	.short	0x010a
        /*0972*/ 	.byte	0xff
	.zero		1


	//   ....[133]....
        /*0974*/ 	.word	0x00009790
        /*0978*/ 	.word	0x00000000
        /*097c*/ 	.word	0x000000c0
        /*0980*/ 	.short	0x010a
        /*0982*/ 	.byte	0xff
	.zero		1


	//   ....[134]....
        /*0984*/ 	.word	0x000097f0
        /*0988*/ 	.word	0x00000005
        /*098c*/ 	.word	0x00000008
        /*0990*/ 	.short	0x010a
        /*0992*/ 	.byte	0xff
	.zero		1


	//   ....[135]....
        /*0994*/ 	.word	0x000098d0
        /*0998*/ 	.word	0x00000000
        /*099c*/ 	.word	0x00000008
        /*09a0*/ 	.short	0x010a
        /*09a2*/ 	.byte	0xff
	.zero		1


	//   ....[136]....
        /*09a4*/ 	.word	0x00009920
        /*09a8*/ 	.word	0x00000000
        /*09ac*/ 	.word	0x000000b0
        /*09b0*/ 	.short	0x010a
        /*09b2*/ 	.byte	0xff
	.zero		1


	//   ....[137]....
        /*09b4*/ 	.word	0x00009980
        /*09b8*/ 	.word	0x00000000
        /*09bc*/ 	.word	0x000000f0
        /*09c0*/ 	.short	0x010a
        /*09c2*/ 	.byte	0xff
	.zero		1


	//   ....[138]....
        /*09c4*/ 	.word	0x000099e0
        /*09c8*/ 	.word	0x00000000
        /*09cc*/ 	.word	0x00000000
        /*09d0*/ 	.short	0x010a
        /*09d2*/ 	.byte	0xff
	.zero		1


	//   ....[139]....
        /*09d4*/ 	.word	0x00009a40
        /*09d8*/ 	.word	0x00000000
        /*09dc*/ 	.word	0x00000000
        /*09e0*/ 	.short	0x010a
        /*09e2*/ 	.byte	0xff
	.zero		1


	//   ....[140]....
        /*09e4*/ 	.word	0x00009aa0
        /*09e8*/ 	.word	0x00000000
        /*09ec*/ 	.word	0x00000000
        /*09f0*/ 	.short	0x010a
        /*09f2*/ 	.byte	0xff
	.zero		1


	//   ....[141]....
        /*09f4*/ 	.word	0x00009b00
        /*09f8*/ 	.word	0x00000000
        /*09fc*/ 	.word	0x00000000
        /*0a00*/ 	.short	0x010a
        /*0a02*/ 	.byte	0xff
	.zero		1


	//   ....[142]....
        /*0a04*/ 	.word	0x00009b60
        /*0a08*/ 	.word	0x00000000
        /*0a0c*/ 	.word	0x00000130
        /*0a10*/ 	.short	0x010a
        /*0a12*/ 	.byte	0xff
	.zero		1


	//   ....[143]....
        /*0a14*/ 	.word	0x00009bb0
        /*0a18*/ 	.word	0x0000000c
        /*0a1c*/ 	.word	0x000000b0
        /*0a20*/ 	.short	0x010a
        /*0a22*/ 	.byte	0xff
	.zero		1


	//   ....[144]....
        /*0a24*/ 	.word	0x00009c10
        /*0a28*/ 	.word	0x00000000
        /*0a2c*/ 	.word	0x000000a8
        /*0a30*/ 	.short	0x010a
        /*0a32*/ 	.byte	0xff
	.zero		1


	//   ....[145]....
        /*0a34*/ 	.word	0x00009c70
        /*0a38*/ 	.word	0x00000000
        /*0a3c*/ 	.word	0x00000080
        /*0a40*/ 	.short	0x010a
        /*0a42*/ 	.byte	0xff
	.zero		1


	//   ....[146]....
        /*0a44*/ 	.word	0x00009cd0
        /*0a48*/ 	.word	0x00000000
        /*0a4c*/ 	.word	0x00000088
        /*0a50*/ 	.short	0x010a
        /*0a52*/ 	.byte	0xff
	.zero		1


	//   ....[147]....
        /*0a54*/ 	.word	0x00009d30
        /*0a58*/ 	.word	0x00000000
        /*0a5c*/ 	.word	0x00000090
        /*0a60*/ 	.short	0x010a
        /*0a62*/ 	.byte	0xff
	.zero		1


	//   ....[148]....
        /*0a64*/ 	.word	0x00009d90
        /*0a68*/ 	.word	0x00000000
        /*0a6c*/ 	.word	0x00000098
        /*0a70*/ 	.short	0x010a
        /*0a72*/ 	.byte	0xff
	.zero		1


	//   ....[149]....
        /*0a74*/ 	.word	0x00009df0
        /*0a78*/ 	.word	0x00000000
        /*0a7c*/ 	.word	0x00000080
        /*0a80*/ 	.short	0x010a
        /*0a82*/ 	.byte	0xff
	.zero		1


	//   ....[150]....
        /*0a84*/ 	.word	0x00009e50
        /*0a88*/ 	.word	0x00000000
        /*0a8c*/ 	.word	0x00000088
        /*0a90*/ 	.short	0x010a
        /*0a92*/ 	.byte	0xff
	.zero		1


	//   ....[151]....
        /*0a94*/ 	.word	0x00009eb0
        /*0a98*/ 	.word	0x00000000
        /*0a9c*/ 	.word	0x00000090
        /*0aa0*/ 	.short	0x010a
        /*0aa2*/ 	.byte	0xff
	.zero		1


	//   ....[152]....
        /*0aa4*/ 	.word	0x00009f00
        /*0aa8*/ 	.word	0x00000003
        /*0aac*/ 	.word	0x000000b0
        /*0ab0*/ 	.short	0x010a
        /*0ab2*/ 	.byte	0xff
	.zero		1


	//   ....[153]....
        /*0ab4*/ 	.word	0x00009f60
        /*0ab8*/ 	.word	0x00000002
        /*0abc*/ 	.word	0x00000060
        /*0ac0*/ 	.short	0x010a
        /*0ac2*/ 	.byte	0xff
	.zero		1


	//   ....[154]....
        /*0ac4*/ 	.word	0x00009fb0
        /*0ac8*/ 	.word	0x00000035
        /*0acc*/ 	.word	0x000000d0
        /*0ad0*/ 	.short	0x010a
        /*0ad2*/ 	.byte	0xff
	.zero		1


	//   ....[155]....
        /*0ad4*/ 	.word	0x0000a000
        /*0ad8*/ 	.word	0x00000002
        /*0adc*/ 	.word	0x00000060
        /*0ae0*/ 	.short	0x010a
        /*0ae2*/ 	.byte	0xff
	.zero		1


	//   ....[156]....
        /*0ae4*/ 	.word	0x0000a050
        /*0ae8*/ 	.word	0x00000002
        /*0aec*/ 	.word	0x00000060
        /*0af0*/ 	.short	0x010a
        /*0af2*/ 	.byte	0xff
	.zero		1


	//   ....[157]....
        /*0af4*/ 	.word	0x0000a0a0
        /*0af8*/ 	.word	0x00000003
        /*0afc*/ 	.word	0x00000060
        /*0b00*/ 	.short	0x010a
        /*0b02*/ 	.byte	0xff
	.zero		1


	//----- nvinfo : EIATTR_NUM_MBARRIERS
	.align		4
.L_47:
        /*0b04*/ 	.byte	0x03, 0x38
        /*0b06*/ 	.short	0x0027


	//----- nvinfo : EIATTR_EXIT_INSTR_OFFSETS
	.align		4
        /*0b08*/ 	.byte	0x04, 0x1c
        /*0b0a*/ 	.short	(.L_49 - .L_48)


	//   ....[0]....
.L_48:
        /*0b0c*/ 	.word	0x00002ea0


	//   ....[1]....
        /*0b10*/ 	.word	0x00003390


	//   ....[2]....
        /*0b14*/ 	.word	0x000033f0


	//   ....[3]....
        /*0b18*/ 	.word	0x00004930


	//   ....[4]....
        /*0b1c*/ 	.word	0x00005c20


	//   ....[5]....
        /*0b20*/ 	.word	0x00005c60


	//   ....[6]....
        /*0b24*/ 	.word	0x00009210


	//   ....[7]....
        /*0b28*/ 	.word	0x00009290


	//   ....[8]....
        /*0b2c*/ 	.word	0x000092c0


	//   ....[9]....
        /*0b30*/ 	.word	0x00009330


	//----- nvinfo : EIATTR_MAX_THREADS
	.align		4
.L_49:
        /*0b34*/ 	.byte	0x04, 0x05
        /*0b36*/ 	.short	(.L_51 - .L_50)
.L_50:
        /*0b38*/ 	.word	0x00000100
        /*0b3c*/ 	.word	0x00000001
        /*0b40*/ 	.word	0x00000001


	//----- nvinfo : EIATTR_CRS_STACK_SIZE
	.align		4
.L_51:
        /*0b44*/ 	.byte	0x04, 0x1e
        /*0b46*/ 	.short	(.L_53 - .L_52)
.L_52:
        /*0b48*/ 	.word	0x00000000


	//----- nvinfo : EIATTR_CBANK_PARAM_SIZE
	.align		4
.L_53:
        /*0b4c*/ 	.byte	0x03, 0x19
        /*0b4e*/ 	.short	0x0800


	//----- nvinfo : EIATTR_PARAM_CBANK
	.align		4
        /*0b50*/ 	.byte	0x04, 0x0a
        /*0b52*/ 	.short	(.L_55 - .L_54)
	.align		4
.L_54:
        /*0b54*/ 	.word	index@(.nv.constant0._ZN7cutlass13device_kernelINS_4gemm6kernel13GemmUniversalIN4cute5tupleIJiiiiEEENS1_10collective13CollectiveMmaINS1_35MainloopSm100TmaUmmaWarpSpecializedILi6ELi2ELi4ENS5_IJNS4_1CILi2EEESB_NSA_ILi1EEEEEEEENS5_IJNSA_ILi128EEESF_SF_EEENS_6half_tENS5_IJlSC_lEEESH_SI_NS4_8TiledMMAINS4_8MMA_AtomIJNS4_26SM100_MMA_F16BF16_2x1SM_SSISH_SH_fLi128ELi128ELNS4_4UMMA5MajorE0ELSN_0ELNSM_7ScaleInE0ELSO_0EEEEEENS4_6LayoutINS5_IJSC_SC_SC_EEENS5_IJNSA_ILi0EEEST_ST_EEEEENS5_IJNS4_10UnderscoreESW_SW_EEEEENS4_28SM100_TMA_2SM_LOAD_MULTICASTENS4_14ComposedLayoutINS4_7SwizzleILi3ELi4ELi3EEENS4_18smem_ptr_flag_bitsILi16EEENSR_INS5_IJNSA_ILi8EEENSA_ILi64EEEEEENS5_IJS16_SC_EEEEEEEvNS4_8identityENS4_18SM100_TMA_2SM_LOADES1A_vS1B_EENS_8epilogue10collective18CollectiveEpilogueINS1E_23Sm100TmaWarpSpecializedILi4ELi2ELi16ELb1ELb0EEEJNS5_IJS16_SF_SF_EEENS5_IJNSR_IS16_SC_EENSR_INS5_IJNSA_ILi16EEESB_EEENS5_IJSC_S16_EEEEEEEESH_SI_SH_SI_NS1E_6fusion15FusionCallbacksIS1I_NS1Q_17LinearCombinationISH_fSH_fLNS_15FloatRoundStyleE2EEES1J_S1P_JEEENS4_5SM1004TMEM4LOAD26SM100_TMEM_LOAD_32dp32b16xENS4_13SM90_TMA_LOADENS10_INS11_ILi1ELi4ELi3EEES14_NSR_INS5_IJS15_S1L_EEENS5_IJS1L_SC_EEEEEEENS4_39AutoVectorizingCopyWithAssumedAlignmentILi128EEENS4_14SM90_TMA_STOREES25_S27_S27_EEEvvEEEEvNT_6ParamsE)
        /*0b58*/ 	.short	0x0380
        /*0b5a*/ 	.short	0x0800


	//----- nvinfo : EIATTR_SW_WAR
	.align		4
.L_55:
        /*0b5c*/ 	.byte	0x04, 0x36
        /*0b5e*/ 	.short	(.L_57 - .L_56)
.L_56:
        /*0b60*/ 	.word	0x00000008
.L_57:


//--------------------- .nv.callgraph             --------------------------
	.section	.nv.callgraph,"",@"SHT_CUDA_CALLGRAPH"
	.align	4
	.sectionentsize	8
	.align		4
        /*0000*/ 	.word	0x00000000
	.align		4
        /*0004*/ 	.word	0xffffffff
	.align		4
        /*0008*/ 	.word	index@(_ZN7cutlass13device_kernelINS_4gemm6kernel13GemmUniversalIN4cute5tupleIJiiiiEEENS1_10collective13CollectiveMmaINS1_35MainloopSm100TmaUmmaWarpSpecializedILi6ELi2ELi4ENS5_IJNS4_1CILi2EEESB_NSA_ILi1EEEEEEEENS5_IJNSA_ILi128EEESF_SF_EEENS_6half_tENS5_IJlSC_lEEESH_SI_NS4_8TiledMMAINS4_8MMA_AtomIJNS4_26SM100_MMA_F16BF16_2x1SM_SSISH_SH_fLi128ELi128ELNS4_4UMMA5MajorE0ELSN_0ELNSM_7ScaleInE0ELSO_0EEEEEENS4_6LayoutINS5_IJSC_SC_SC_EEENS5_IJNSA_ILi0EEEST_ST_EEEEENS5_IJNS4_10UnderscoreESW_SW_EEEEENS4_28SM100_TMA_2SM_LOAD_MULTICASTENS4_14ComposedLayoutINS4_7SwizzleILi3ELi4ELi3EEENS4_18smem_ptr_flag_bitsILi16EEENSR_INS5_IJNSA_ILi8EEENSA_ILi64EEEEEENS5_IJS16_SC_EEEEEEEvNS4_8identityENS4_18SM100_TMA_2SM_LOADES1A_vS1B_EENS_8epilogue10collective18CollectiveEpilogueINS1E_23Sm100TmaWarpSpecializedILi4ELi2ELi16ELb1ELb0EEEJNS5_IJS16_SF_SF_EEENS5_IJNSR_IS16_SC_EENSR_INS5_IJNSA_ILi16EEESB_EEENS5_IJSC_S16_EEEEEEEESH_SI_SH_SI_NS1E_6fusion15FusionCallbacksIS1I_NS1Q_17LinearCombinationISH_fSH_fLNS_15FloatRoundStyleE2EEES1J_S1P_JEEENS4_5SM1004TMEM4LOAD26SM100_TMEM_LOAD_32dp32b16xENS4_13SM90_TMA_LOADENS10_INS11_ILi1ELi4ELi3EEES14_NSR_INS5_IJS15_S1L_EEENS5_IJS1L_SC_EEEEEEENS4_39AutoVectorizingCopyWithAssumedAlignmentILi128EEENS4_14SM90_TMA_STOREES25_S27_S27_EEEvvEEEEvNT_6ParamsE)
	.align		4
        /*000c*/ 	.word	index@(__assertfail)
	.align		4
        /*0010*/ 	.word	0x00000000
	.align		4
        /*0014*/ 	.word	0xfffffffe
	.align		4
        /*0018*/ 	.word	0x00000000
	.align		4
        /*001c*/ 	.word	0xfffffffd
	.align		4
        /*0020*/ 	.word	0x00000000
	.align		4
        /*0024*/ 	.word	0xfffffffc


//--------------------- .nv.constant4             --------------------------
	.section	.nv.constant4,"a",@progbits
	.align	8
	.align		8
.nv.constant4:
        /*0000*/ 	.dword	__assertfail
	.align		8
        /*0008*/ 	.dword	__unnamed_1
	.align		8
        /*0010*/ 	.dword	__unnamed_2
	.align		8
        /*0018*/ 	.dword	_ZN39_INTERNAL_d971d5ec_4_k_cu_02fd18cd_68094cuda3std3__45__cpo5beginE
	.align		8
        /*0020*/ 	.dword	_ZN39_INTERNAL_d971d5ec_4_k_cu_02fd18cd_68094cuda3std3__45__cpo3endE
	.align		8
        /*0028*/ 	.dword	_ZN39_INTERNAL_d971d5ec_4_k_cu_02fd18cd_68094cuda3std3__45__cpo6cbeginE
	.align		8
        /*0030*/ 	.dword	_ZN39_INTERNAL_d971d5ec_4_k_cu_02fd18cd_68094cuda3std3__45__cpo4cendE
	.align		8
        /*0038*/ 	.dword	_ZN39_INTERNAL_d971d5ec_4_k_cu_02fd18cd_68094cuda3std3__441_GLOBAL__N__d971d5ec_4_k_cu_02fd18cd_68096ignoreE
	.align		8
        /*0040*/ 	.dword	_ZN39_INTERNAL_d971d5ec_4_k_cu_02fd18cd_68094cuda3std3__419piecewise_constructE
	.align		8
        /*0048*/ 	.dword	_ZN39_INTERNAL_d971d5ec_4_k_cu_02fd18cd_68094cuda3std3__48in_placeE
	.align		8
        /*0050*/ 	.dword	_ZN39_INTERNAL_d971d5ec_4_k_cu_02fd18cd_68094cuda3std6ranges3__45__cpo4swapE
	.align		8
        /*0058*/ 	.dword	_ZN39_INTERNAL_d971d5ec_4_k_cu_02fd18cd_68094cuda3std6ranges3__45__cpo9iter_moveE
	.align		8
        /*0060*/ 	.dword	_ZN39_INTERNAL_d971d5ec_4_k_cu_02fd18cd_68094cute7productE
	.align		8
        /*0068*/ 	.dword	_ZN39_INTERNAL_d971d5ec_4_k_cu_02fd18cd_68094cute1_E
	.align		8
        /*0070*/ 	.dword	$str$25
	.align		8
        /*0078*/ 	.dword	$str$26
	.align		8
        /*0080*/ 	.dword	$str$27
	.align		8
        /*0088*/ 	.dword	$str$28


//--------------------- .text._ZN7cutlass13device_kernelINS_4gemm6kernel13GemmUniversalIN4cute5tupleIJiiiiEEENS1_10collective13CollectiveMmaINS1_35MainloopSm100TmaUmmaWarpSpecializedILi6ELi2ELi4ENS5_IJNS4_1CILi2EEESB_NSA_ILi1EEEEEEEENS5_IJNSA_ILi128EEESF_SF_EEENS_6half_tENS5_IJlSC_lEEESH_SI_NS4_8TiledMMAINS4_8MMA_AtomIJNS4_26SM100_MMA_F16BF16_2x1SM_SSISH_SH_fLi128ELi128ELNS4_4UMMA5MajorE0ELSN_0ELNSM_7ScaleInE0ELSO_0EEEEEENS4_6LayoutINS5_IJSC_SC_SC_EEENS5_IJNSA_ILi0EEEST_ST_EEEEENS5_IJNS4_10UnderscoreESW_SW_EEEEENS4_28SM100_TMA_2SM_LOAD_MULTICASTENS4_14ComposedLayoutINS4_7SwizzleILi3ELi4ELi3EEENS4_18smem_ptr_flag_bitsILi16EEENSR_INS5_IJNSA_ILi8EEENSA_ILi64EEEEEENS5_IJS16_SC_EEEEEEEvNS4_8identityENS4_18SM100_TMA_2SM_LOADES1A_vS1B_EENS_8epilogue10collective18CollectiveEpilogueINS1E_23Sm100TmaWarpSpecializedILi4ELi2ELi16ELb1ELb0EEEJNS5_IJS16_SF_SF_EEENS5_IJNSR_IS16_SC_EENSR_INS5_IJNSA_ILi16EEESB_EEENS5_IJSC_S16_EEEEEEEESH_SI_SH_SI_NS1E_6fusion15FusionCallbacksIS1I_NS1Q_17LinearCombinationISH_fSH_fLNS_15FloatRoundStyleE2EEES1J_S1P_JEEENS4_5SM1004TMEM4LOAD26SM100_TMEM_LOAD_32dp32b16xENS4_13SM90_TMA_LOADENS10_INS11_ILi1ELi4ELi3EEES14_NSR_INS5_IJS15_S1L_EEENS5_IJS1L_SC_EEEEEEENS4_39AutoVectorizingCopyWithAssumedAlignmentILi128EEENS4_14SM90_TMA_STOREES25_S27_S27_EEEvvEEEEvNT_6ParamsE --------------------------
	.section	.text._ZN7cutlass13device_kernelINS_4gemm6kernel13GemmUniversalIN4cute5tupleIJiiiiEEENS1_10collective13CollectiveMmaINS1_35MainloopSm100TmaUmmaWarpSpecializedILi6ELi2ELi4ENS5_IJNS4_1CILi2EEESB_NSA_ILi1EEEEEEEENS5_IJNSA_ILi128EEESF_SF_EEENS_6half_tENS5_IJlSC_lEEESH_SI_NS4_8TiledMMAINS4_8MMA_AtomIJNS4_26SM100_MMA_F16BF16_2x1SM_SSISH_SH_fLi128ELi128ELNS4_4UMMA5MajorE0ELSN_0ELNSM_7ScaleInE0ELSO_0EEEEEENS4_6LayoutINS5_IJSC_SC_SC_EEENS5_IJNSA_ILi0EEEST_ST_EEEEENS5_IJNS4_10UnderscoreESW_SW_EEEEENS4_28SM100_TMA_2SM_LOAD_MULTICASTENS4_14ComposedLayoutINS4_7SwizzleILi3ELi4ELi3EEENS4_18smem_ptr_flag_bitsILi16EEENSR_INS5_IJNSA_ILi8EEENSA_ILi64EEEEEENS5_IJS16_SC_EEEEEEEvNS4_8identityENS4_18SM100_TMA_2SM_LOADES1A_vS1B_EENS_8epilogue10collective18CollectiveEpilogueINS1E_23Sm100TmaWarpSpecializedILi4ELi2ELi16ELb1ELb0EEEJNS5_IJS16_SF_SF_EEENS5_IJNSR_IS16_SC_EENSR_INS5_IJNSA_ILi16EEESB_EEENS5_IJSC_S16_EEEEEEEESH_SI_SH_SI_NS1E_6fusion15FusionCallbacksIS1I_NS1Q_17LinearCombinationISH_fSH_fLNS_15FloatRoundStyleE2EEES1J_S1P_JEEENS4_5SM1004TMEM4LOAD26SM100_TMEM_LOAD_32dp32b16xENS4_13SM90_TMA_LOADENS10_INS11_ILi1ELi4ELi3EEES14_NSR_INS5_IJS15_S1L_EEENS5_IJS1L_SC_EEEEEEENS4_39AutoVectorizingCopyWithAssumedAlignmentILi128EEENS4_14SM90_TMA_STOREES25_S27_S27_EEEvvEEEEvNT_6ParamsE,"ax",@progbits
	.align	128
.text._ZN7cutlass13device_kernelINS_4gemm6kernel13GemmUniversalIN4cute5tupleIJiiiiEEENS1_10collective13CollectiveMmaINS1_35MainloopSm100TmaUmmaWarpSpecializedILi6ELi2ELi4ENS5_IJNS4_1CILi2EEESB_NSA_ILi1EEEEEEEENS5_IJNSA_ILi128EEESF_SF_EEENS_6half_tENS5_IJlSC_lEEESH_SI_NS4_8TiledMMAINS4_8MMA_AtomIJNS4_26SM100_MMA_F16BF16_2x1SM_SSISH_SH_fLi128ELi128ELNS4_4UMMA5MajorE0ELSN_0ELNSM_7ScaleInE0ELSO_0EEEEEENS4_6LayoutINS5_IJSC_SC_SC_EEENS5_IJNSA_ILi0EEEST_ST_EEEEENS5_IJNS4_10UnderscoreESW_SW_EEEEENS4_28SM100_TMA_2SM_LOAD_MULTICASTENS4_14ComposedLayoutINS4_7SwizzleILi3ELi4ELi3EEENS4_18smem_ptr_flag_bitsILi16EEENSR_INS5_IJNSA_ILi8EEENSA_ILi64EEEEEENS5_IJS16_SC_EEEEEEEvNS4_8identityENS4_18SM100_TMA_2SM_LOADES1A_vS1B_EENS_8epilogue10collective18CollectiveEpilogueINS1E_23Sm100TmaWarpSpecializedILi4ELi2ELi16ELb1ELb0EEEJNS5_IJS16_SF_SF_EEENS5_IJNSR_IS16_SC_EENSR_INS5_IJNSA_ILi16EEESB_EEENS5_IJSC_S16_EEEEEEEESH_SI_SH_SI_NS1E_6fusion15FusionCallbacksIS1I_NS1Q_17LinearCombinationISH_fSH_fLNS_15FloatRoundStyleE2EEES1J_S1P_JEEENS4_5SM1004TMEM4LOAD26SM100_TMEM_LOAD_32dp32b16xENS4_13SM90_TMA_LOADENS10_INS11_ILi1ELi4ELi3EEES14_NSR_INS5_IJS15_S1L_EEENS5_IJS1L_SC_EEEEEEENS4_39AutoVectorizingCopyWithAssumedAlignmentILi128EEENS4_14SM90_TMA_STOREES25_S27_S27_EEEvvEEEEvNT_6ParamsE:
        .type           _ZN7cutlass13device_kernelINS_4gemm6kernel13GemmUniversalIN4cute5tupleIJiiiiEEENS1_10collective13CollectiveMmaINS1_35MainloopSm100TmaUmmaWarpSpecializedILi6ELi2ELi4ENS5_IJNS4_1CILi2EEESB_NSA_ILi1EEEEEEEENS5_IJNSA_ILi128EEESF_SF_EEENS_6half_tENS5_IJlSC_lEEESH_SI_NS4_8TiledMMAINS4_8MMA_AtomIJNS4_26SM100_MMA_F16BF16_2x1SM_SSISH_SH_fLi128ELi128ELNS4_4UMMA5MajorE0ELSN_0ELNSM_7ScaleInE0ELSO_0EEEEEENS4_6LayoutINS5_IJSC_SC_SC_EEENS5_IJNSA_ILi0EEEST_ST_EEEEENS5_IJNS4_10UnderscoreESW_SW_EEEEENS4_28SM100_TMA_2SM_LOAD_MULTICASTENS4_14ComposedLayoutINS4_7SwizzleILi3ELi4ELi3EEENS4_18smem_ptr_flag_bitsILi16EEENSR_INS5_IJNSA_ILi8EEENSA_ILi64EEEEEENS5_IJS16_SC_EEEEEEEvNS4_8identityENS4_18SM100_TMA_2SM_LOADES1A_vS1B_EENS_8epilogue10collective18CollectiveEpilogueINS1E_23Sm100TmaWarpSpecializedILi4ELi2ELi16ELb1ELb0EEEJNS5_IJS16_SF_SF_EEENS5_IJNSR_IS16_SC_EENSR_INS5_IJNSA_ILi16EEESB_EEENS5_IJSC_S16_EEEEEEEESH_SI_SH_SI_NS1E_6fusion15FusionCallbacksIS1I_NS1Q_17LinearCombinationISH_fSH_fLNS_15FloatRoundStyleE2EEES1J_S1P_JEEENS4_5SM1004TMEM4LOAD26SM100_TMEM_LOAD_32dp32b16xENS4_13SM90_TMA_LOADENS10_INS11_ILi1ELi4ELi3EEES14_NSR_INS5_IJS15_S1L_EEENS5_IJS1L_SC_EEEEEEENS4_39AutoVectorizingCopyWithAssumedAlignmentILi128EEENS4_14SM90_TMA_STOREES25_S27_S27_EEEvvEEEEvNT_6ParamsE,@function
        .size           _ZN7cutlass13device_kernelINS_4gemm6kernel13GemmUniversalIN4cute5tupleIJiiiiEEENS1_10collective13CollectiveMmaINS1_35MainloopSm100TmaUmmaWarpSpecializedILi6ELi2ELi4ENS5_IJNS4_1CILi2EEESB_NSA_ILi1EEEEEEEENS5_IJNSA_ILi128EEESF_SF_EEENS_6half_tENS5_IJlSC_lEEESH_SI_NS4_8TiledMMAINS4_8MMA_AtomIJNS4_26SM100_MMA_F16BF16_2x1SM_SSISH_SH_fLi128ELi128ELNS4_4UMMA5MajorE0ELSN_0ELNSM_7ScaleInE0ELSO_0EEEEEENS4_6LayoutINS5_IJSC_SC_SC_EEENS5_IJNSA_ILi0EEEST_ST_EEEEENS5_IJNS4_10UnderscoreESW_SW_EEEEENS4_28SM100_TMA_2SM_LOAD_MULTICASTENS4_14ComposedLayoutINS4_7SwizzleILi3ELi4ELi3EEENS4_18smem_ptr_flag_bitsILi16EEENSR_INS5_IJNSA_ILi8EEENSA_ILi64EEEEEENS5_IJS16_SC_EEEEEEEvNS4_8identityENS4_18SM100_TMA_2SM_LOADES1A_vS1B_EENS_8epilogue10collective18CollectiveEpilogueINS1E_23Sm100TmaWarpSpecializedILi4ELi2ELi16ELb1ELb0EEEJNS5_IJS16_SF_SF_EEENS5_IJNSR_IS16_SC_EENSR_INS5_IJNSA_ILi16EEESB_EEENS5_IJSC_S16_EEEEEEEESH_SI_SH_SI_NS1E_6fusion15FusionCallbacksIS1I_NS1Q_17LinearCombinationISH_fSH_fLNS_15FloatRoundStyleE2EEES1J_S1P_JEEENS4_5SM1004TMEM4LOAD26SM100_TMEM_LOAD_32dp32b16xENS4_13SM90_TMA_LOADENS10_INS11_ILi1ELi4ELi3EEES14_NSR_INS5_IJS15_S1L_EEENS5_IJS1L_SC_EEEEEEENS4_39AutoVectorizingCopyWithAssumedAlignmentILi128EEENS4_14SM90_TMA_STOREES25_S27_S27_EEEvvEEEEvNT_6ParamsE,(.L_x_207 - _ZN7cutlass13device_kernelINS_4gemm6kernel13GemmUniversalIN4cute5tupleIJiiiiEEENS1_10collective13CollectiveMmaINS1_35MainloopSm100TmaUmmaWarpSpecializedILi6ELi2ELi4ENS5_IJNS4_1CILi2EEESB_NSA_ILi1EEEEEEEENS5_IJNSA_ILi128EEESF_SF_EEENS_6half_tENS5_IJlSC_lEEESH_SI_NS4_8TiledMMAINS4_8MMA_AtomIJNS4_26SM100_MMA_F16BF16_2x1SM_SSISH_SH_fLi128ELi128ELNS4_4UMMA5MajorE0ELSN_0ELNSM_7ScaleInE0ELSO_0EEEEEENS4_6LayoutINS5_IJSC_SC_SC_EEENS5_IJNSA_ILi0EEEST_ST_EEEEENS5_IJNS4_10UnderscoreESW_SW_EEEEENS4_28SM100_TMA_2SM_LOAD_MULTICASTENS4_14ComposedLayoutINS4_7SwizzleILi3ELi4ELi3EEENS4_18smem_ptr_flag_bitsILi16EEENSR_INS5_IJNSA_ILi8EEENSA_ILi64EEEEEENS5_IJS16_SC_EEEEEEEvNS4_8identityENS4_18SM100_TMA_2SM_LOADES1A_vS1B_EENS_8epilogue10collective18CollectiveEpilogueINS1E_23Sm100TmaWarpSpecializedILi4ELi2ELi16ELb1ELb0EEEJNS5_IJS16_SF_SF_EEENS5_IJNSR_IS16_SC_EENSR_INS5_IJNSA_ILi16EEESB_EEENS5_IJSC_S16_EEEEEEEESH_SI_SH_SI_NS1E_6fusion15FusionCallbacksIS1I_NS1Q_17LinearCombinationISH_fSH_fLNS_15FloatRoundStyleE2EEES1J_S1P_JEEENS4_5SM1004TMEM4LOAD26SM100_TMEM_LOAD_32dp32b16xENS4_13SM90_TMA_LOADENS10_INS11_ILi1ELi4ELi3EEES14_NSR_INS5_IJS15_S1L_EEENS5_IJS1L_SC_EEEEEEENS4_39AutoVectorizingCopyWithAssumedAlignmentILi128EEENS4_14SM90_TMA_STOREES25_S27_S27_EEEvvEEEEvNT_6ParamsE)
        .other          _ZN7cutlass13device_kernelINS_4gemm6kernel13GemmUniversalIN4cute5tupleIJiiiiEEENS1_10collective13CollectiveMmaINS1_35MainloopSm100TmaUmmaWarpSpecializedILi6ELi2ELi4ENS5_IJNS4_1CILi2EEESB_NSA_ILi1EEEEEEEENS5_IJNSA_ILi128EEESF_SF_EEENS_6half_tENS5_IJlSC_lEEESH_SI_NS4_8TiledMMAINS4_8MMA_AtomIJNS4_26SM100_MMA_F16BF16_2x1SM_SSISH_SH_fLi128ELi128ELNS4_4UMMA5MajorE0ELSN_0ELNSM_7ScaleInE0ELSO_0EEEEEENS4_6LayoutINS5_IJSC_SC_SC_EEENS5_IJNSA_ILi0EEEST_ST_EEEEENS5_IJNS4_10UnderscoreESW_SW_EEEEENS4_28SM100_TMA_2SM_LOAD_MULTICASTENS4_14ComposedLayoutINS4_7SwizzleILi3ELi4ELi3EEENS4_18smem_ptr_flag_bitsILi16EEENSR_INS5_IJNSA_ILi8EEENSA_ILi64EEEEEENS5_IJS16_SC_EEEEEEEvNS4_8identityENS4_18SM100_TMA_2SM_LOADES1A_vS1B_EENS_8epilogue10collective18CollectiveEpilogueINS1E_23Sm100TmaWarpSpecializedILi4ELi2ELi16ELb1ELb0EEEJNS5_IJS16_SF_SF_EEENS5_IJNSR_IS16_SC_EENSR_INS5_IJNSA_ILi16EEESB_EEENS5_IJSC_S16_EEEEEEEESH_SI_SH_SI_NS1E_6fusion15FusionCallbacksIS1I_NS1Q_17LinearCombinationISH_fSH_fLNS_15FloatRoundStyleE2EEES1J_S1P_JEEENS4_5SM1004TMEM4LOAD26SM100_TMEM_LOAD_32dp32b16xENS4_13SM90_TMA_LOADENS10_INS11_ILi1ELi4ELi3EEES14_NSR_INS5_IJS15_S1L_EEENS5_IJS1L_SC_EEEEEEENS4_39AutoVectorizingCopyWithAssumedAlignmentILi128EEENS4_14SM90_TMA_STOREES25_S27_S27_EEEvvEEEEvNT_6ParamsE,@"STO_CUDA_ENTRY STV_DEFAULT"
_ZN7cutlass13device_kernelINS_4gemm6kernel13GemmUniversalIN4cute5tupleIJiiiiEEENS1_10collective13CollectiveMmaINS1_35MainloopSm100TmaUmmaWarpSpecializedILi6ELi2ELi4ENS5_IJNS4_1CILi2EEESB_NSA_ILi1EEEEEEEENS5_IJNSA_ILi128EEESF_SF_EEENS_6half_tENS5_IJlSC_lEEESH_SI_NS4_8TiledMMAINS4_8MMA_AtomIJNS4_26SM100_MMA_F16BF16_2x1SM_SSISH_SH_fLi128ELi128ELNS4_4UMMA5MajorE0ELSN_0ELNSM_7ScaleInE0ELSO_0EEEEEENS4_6LayoutINS5_IJSC_SC_SC_EEENS5_IJNSA_ILi0EEEST_ST_EEEEENS5_IJNS4_10UnderscoreESW_SW_EEEEENS4_28SM100_TMA_2SM_LOAD_MULTICASTENS4_14ComposedLayoutINS4_7SwizzleILi3ELi4ELi3EEENS4_18smem_ptr_flag_bitsILi16EEENSR_INS5_IJNSA_ILi8EEENSA_ILi64EEEEEENS5_IJS16_SC_EEEEEEEvNS4_8identityENS4_18SM100_TMA_2SM_LOADES1A_vS1B_EENS_8epilogue10collective18CollectiveEpilogueINS1E_23Sm100TmaWarpSpecializedILi4ELi2ELi16ELb1ELb0EEEJNS5_IJS16_SF_SF_EEENS5_IJNSR_IS16_SC_EENSR_INS5_IJNSA_ILi16EEESB_EEENS5_IJSC_S16_EEEEEEEESH_SI_SH_SI_NS1E_6fusion15FusionCallbacksIS1I_NS1Q_17LinearCombinationISH_fSH_fLNS_15FloatRoundStyleE2EEES1J_S1P_JEEENS4_5SM1004TMEM4LOAD26SM100_TMEM_LOAD_32dp32b16xENS4_13SM90_TMA_LOADENS10_INS11_ILi1ELi4ELi3EEES14_NSR_INS5_IJS15_S1L_EEENS5_IJS1L_SC_EEEEEEENS4_39AutoVectorizingCopyWithAssumedAlignmentILi128EEENS4_14SM90_TMA_STOREES25_S27_S27_EEEvvEEEEvNT_6ParamsE:
[----:B------:R-:W1:Y:S01]  /*0000*/  LDC R1, c[0x0][0x37c] ;  /* 0x0000df00ff017b82 */ /* 0x000e620000000800 */
[----:B------:R-:W2:Y:S01]  /*0010*/  S2R R60, SR_TID.X ;  /* 0x00000000003c7919 */ /* 0x000ea20000002100 */
[----:B------:R-:W3:Y:S06]  /*0020*/  LDCU.64 UR8, c[0x0][0x890] ;  /* 0x00011200ff0877ac */ /* 0x000eec0008000a00 */
[----:B------:R-:W4:Y:S01]  /*0030*/  S2UR UR47, SR_CgaCtaId ;  /* 0x00000000002f79c3 */ /* 0x000f220000008800 */
[----:B------:R-:W-:Y:S02]  /*0040*/  PRMT R46, RZ, 0x7610, R46 ;  /* 0x00007610ff2e7816 */ /* 0x000fe4000000002e */
[----:B------:R-:W-:Y:S01]  /*0050*/  ELECT P1, URZ, PT ;  /* 0x0000000000ff782f */ /* 0x000fe20003820000 */
[----:B---3--:R-:W-:-:S04]  /*0060*/  UISETP.NE.U32.AND UP0, UPT, UR8, URZ, UPT ;  /* 0x000000ff0800728c */ /* 0x008fc8000bf05070 */
[----:B------:R-:W-:Y:S02]  /*0070*/  UISETP.NE.AND.EX UP0, UPT, UR9, URZ, UPT, UP0 ;  /* 0x000000ff0900728c */ /* 0x000fe4000bf05300 */
[----:B----4-:R-:W-:Y:S02]  /*0080*/  ULOP3.LUT UR68, UR47, 0x1, URZ, 0xc0, !UPT ;  /* 0x000000012f447892 */ /* 0x010fe4000f8ec0ff */
[----:B------:R-:W-:Y:S01]  /*0090*/  ULOP3.LUT UR69, UR47, 0x1, URZ, 0x3c, !UPT ;  /* 0x000000012f457892 */ /* 0x000fe2000f8e3cff */
[----:B--2---:R-:W-:-:S05]  /*00a0*/  SHF.R.U32.HI R47, RZ, 0x5, R60 ;  /* 0x00000005ff2f7819 */ /* 0x004fca000001163c */
[----:B------:R-:W2:Y:S02]  /*00b0*/  SHFL.IDX PT, R0, R47, RZ, 0x1f ;  /* 0x00001fff2f007589 */ /* 0x000ea400000e0000 */
[----:B--2---:R-:W-:Y:S01]  /*00c0*/  R2UR UR21, R0 ;  /* 0x00000000001572ca */ /* 0x004fe200000e0000 */
[----:B-1----:R-:W-:-:S14]  /*00d0*/  BRA.U UP0, `(.L_x_0) ;  /* 0x0000000100307547 */ /* 0x002fdc000b800000 */
[----:B------:R-:W1:Y:S02]  /*00e0*/  LDCU.64 UR4, c[0x0][0x888] ;  /* 0x00011100ff0477ac */ /* 0x000e640008000a00 */
[----:B-1----:R-:W-:-:S04]  /*00f0*/  UISETP.NE.U32.AND UP0, UPT, UR4, URZ, UPT ;  /* 0x000000ff0400728c */ /* 0x002fc8000bf05070 */
[----:B------:R-:W-:-:S09]  /*0100*/  UISETP.NE.AND.EX UP0, UPT, UR5, URZ, UPT, UP0 ;  /* 0x000000ff0500728c */ /* 0x000fd2000bf05300 */
[----:B------:R-:W-:Y:S05]  /*0110*/  BRA.U !UP0, `(.L_x_1) ;  /* 0x0000000108147547 */ /* 0x000fea000b800000 */
[----:B------:R-:W1:Y:S01]  /*0120*/  LDC.64 R2, c[0x0][0x888] ;  /* 0x00022200ff027b82 */ /* 0x000e620000000a00 */
[----:B------:R-:W1:Y:S02]  /*0130*/  LDCU.64 UR4, c[0x0][0x358] ;  /* 0x00006b00ff0477ac */ /* 0x000e640008000a00 */
[----:B-1----:R1:W5:Y:S01]  /*0140*/  LDG.E R27, desc[UR4][R2.64] ;  /* 0x00000004021b7981 */ /* 0x002362000c1e1900 */
[----:B------:R-:W-:Y:S01]  /*0150*/  HFMA2 R46, -RZ, RZ, 0, 5.9604644775390625e-08 ;  /* 0x00000001ff2e7431 */ /* 0x000fe200000001ff */
[----:B------:R-:W-:Y:S05]  /*0160*/  BRA `(.L_x_0) ;  /* 0x00000000000c7947 */ /* 0x000fea0003800000 */
.L_x_1:
[----:B------:R-:W1:Y:S01]  /*0170*/  LDCU UR4, c[0x0][0x880] ;  /* 0x00011000ff0477ac */ /* 0x000e620008000800 */
[----:B------:R-:W-:Y:S01]  /*0180*/  HFMA2 R46, -RZ, RZ, 0, 5.9604644775390625e-08 ;  /* 0x00000001ff2e7431 */ /* 0x000fe200000001ff */
[----:B-1----:R-:W-:-:S07]  /*0190*/  MOV R27, UR4 ;  /* 0x00000004001b7c02 */ /* 0x002fce0008000f00 */
.L_x_0:
[----:B------:R-:W2:Y:S02]  /*01a0*/  LDCU.64 UR4, c[0x0][0x8b0] ;  /* 0x00011600ff0477ac */ /* 0x000ea40008000a00 */
[----:B--2---:R-:W-:-:S04]  /*01b0*/  UISETP.NE.U32.AND UP0, UPT, UR4, URZ, UPT ;  /* 0x000000ff0400728c */ /* 0x004fc8000bf05070 */
[----:B------:R-:W-:-:S09]  /*01c0*/  UISETP.NE.AND.EX UP0, UPT, UR5, URZ, UPT, UP0 ;  /* 0x000000ff0500728c */ /* 0x000fd2000bf05300 */
[----:B------:R-:W-:Y:S05]  /*01d0*/  BRA.U UP0, `(.L_x_2) ;  /* 0x0000000100287547 */ /* 0x000fea000b800000 */
[----:B------:R-:W2:Y:S02]  /*01e0*/  LDCU.64 UR4, c[0x0][0x8a8] ;  /* 0x00011500ff0477ac */ /* 0x000ea40008000a00 */
[----:B--2---:R-:W-:-:S04]  /*01f0*/  UISETP.NE.U32.AND UP0, UPT, UR4, URZ, UPT ;  /* 0x000000ff0400728c */ /* 0x004fc8000bf05070 */
[----:B------:R-:W-:-:S09]  /*0200*/  UISETP.NE.AND.EX UP0, UPT, UR5, URZ, UPT, UP0 ;  /* 0x000000ff0500728c */ /* 0x000fd2000bf05300 */
[----:B------:R-:W-:Y:S05]  /*0210*/  BRA.U !UP0, `(.L_x_3) ;  /* 0x0000000108107547 */ /* 0x000fea000b800000 */
[----:B------:R-:W2:Y:S01]  /*0220*/  LDC.64 R24, c[0x0][0x8a8] ;  /* 0x00022a00ff187b82 */ /* 0x000ea20000000a00 */
[----:B------:R-:W2:Y:S02]  /*0230*/  LDCU.64 UR4, c[0x0][0x358] ;  /* 0x00006b00ff0477ac */ /* 0x000ea40008000a00 */
[----:B--2---:R2:W5:Y:S01]  /*0240*/  LDG.E R24, desc[UR4][R24.64] ;  /* 0x0000000418187981 */ /* 0x004562000c1e1900 */
[----:B------:R-:W-:Y:S05]  /*0250*/  BRA `(.L_x_2) ;  /* 0x0000000000087947 */ /* 0x000fea0003800000 */
.L_x_3:
[----:B------:R-:W2:Y:S02]  /*0260*/  LDCU UR4, c[0x0][0x8a0] ;  /* 0x00011400ff0477ac */ /* 0x000ea40008000800 */
[----:B--2---:R-:W-:Y:S02]  /*0270*/  MOV R24, UR4 ;  /* 0x0000000400187c02 */ /* 0x004fe40008000f00 */
.L_x_2:
[----:B------:R-:W-:Y:S01]  /*0280*/  IMAD.U32 R0, RZ, RZ, UR21 ;  /* 0x00000015ff007e24 */ /* 0x000fe2000f8e00ff */
[----:B------:R-:W-:Y:S04]  /*0290*/  BSSY.RECONVERGENT B0, `(.L_x_4) ;  /* 0x000000c000007945 */ /* 0x000fe80003800200 */
[C---:B------:R-:W-:Y:S02]  /*02a0*/  ISETP.NE.OR P2, PT, R0.reuse, 0x1, !P1 ;  /* 0x000000010000780c */ /* 0x040fe40004f45670 */
[----:B------:R-:W-:-:S11]  /*02b0*/  ISETP.NE.OR P0, PT, R0, 0x3, !P1 ;  /* 0x000000030000780c */ /* 0x000fd60004f05670 */
[----:B------:R-:W-:Y:S05]  /*02c0*/  @P2 BRA `(.L_x_5) ;  /* 0x0000000000202947 */ /* 0x000fea0003800000 */
[----:B------:R-:W3:Y:S02]  /*02d0*/  LDCU.64 UR4, c[0x0][0x348] ;  /* 0x00006900ff0477ac */ /* 0x000ee40008000a00 */
[----:B---3--:R-:W-:Y:S02]  /*02e0*/  UIADD3 UR6, UP1, UPT, UR4, 0x80, URZ ;  /* 0x0000008004067890 */ /* 0x008fe4000ff3e0ff */
[----:B------:R-:W-:Y:S02]  /*02f0*/  UIADD3 UR4, UP0, UPT, UR4, 0x180, URZ ;  /* 0x0000018004047890 */ /* 0x000fe4000ff1e0ff */
[----:B------:R-:W-:Y:S02]  /*0300*/  UIADD3.X UR7, UPT, UPT, URZ, UR5, URZ, UP1, !UPT ;  /* 0x00000005ff077290 */ /* 0x000fe40008ffe4ff */
[----:B------:R-:W-:-:S07]  /*0310*/  UIADD3.X UR5, UPT, UPT, URZ, UR5, URZ, UP0, !UPT ;  /* 0x00000005ff057290 */ /* 0x000fce00087fe4ff */
[----:B------:R3:W-:Y:S02]  /*0320*/  UTMACCTL.PF [UR6] ;  /* 0x00000000060079b9 */ /* 0x0007e40008040000 */
[----:B------:R3:W-:Y:S02]  /*0330*/  UTMACCTL.PF [UR4] ;  /* 0x00000000040079b9 */ /* 0x0007e40008040000 */
[----:B---3--:R-:W-:Y:S01]  /*0340*/  NOP ;  /* 0x0000000000007918 */ /* 0x008fe20000000000 */
.L_x_5:
[----:B------:R-:W-:Y:S05]  /*0350*/  BSYNC.RECONVERGENT B0 ;  /* 0x0000000000007941 */ /* 0x000fea0003800200 */
.L_x_4:
[----:B------:R-:W-:Y:S04]  /*0360*/  BSSY.RECONVERGENT B0, `(.L_x_6) ;  /* 0x000000a000007945 */ /* 0x000fe80003800200 */
        /* <DEDUP_REMOVED lines=9> */
.L_x_7:
[----:B------:R-:W-:Y:S05]  /*0400*/  BSYNC.RECONVERGENT B0 ;  /* 0x0000000000007941 */ /* 0x000fea0003800200 */
.L_x_6:
[----:B------:R-:W3:Y:S01]  /*0410*/  LDCU.64 UR4, c[0x0][0x888] ;  /* 0x00011100ff0477ac */ /* 0x000ee20008000a00 */
[----:B------:R-:W-:Y:S02]  /*0420*/  UISETP.EQ.U32.AND UP1, UPT, UR8, URZ, UPT ;  /* 0x000000ff0800728c */ /* 0x000fe4000bf22070 */
[----:B------:R-:W-:Y:S02]  /*0430*/  UPLOP3.LUT UP3, UPT, UPT, UPT, UPT, 0x80, 0x8 ;  /* 0x000000000008789c */ /* 0x000fe40003f6f070 */
[----:B---3--:R-:W-:-:S04]  /*0440*/  UISETP.NE.U32.AND UP0, UPT, UR4, URZ, UPT ;  /* 0x000000ff0400728c */ /* 0x008fc8000bf05070 */
[----:B------:R-:W-:-:S04]  /*0450*/  UISETP.NE.AND.EX UP0, UPT, UR5, URZ, UPT, UP0 ;  /* 0x000000ff0500728c */ /* 0x000fc8000bf05300 */
[----:B------:R-:W-:-:S04]  /*0460*/  UISETP.EQ.OR.EX UP2, UPT, UR9, URZ, !UP0, UP1 ;  /* 0x000000ff0900728c */ /* 0x000fc8000c742710 */
[----:B------:R-:W-:-:S06]  /*0470*/  UP2UR UR4, UPR, URZ, 0x4 ;  /* 0x00000004ff047883 */ /* 0x000fcc0008000000 */
[----:B------:R-:W-:Y:S01]  /*0480*/  MOV R51, UR4 ;  /* 0x0000000400337c02 */ /* 0x000fe20008000f00 */
[----:B------:R-:W-:Y:S06]  /*0490*/  BRA.U !UP2, `(.L_x_8) ;  /* 0x000000010a207547 */ /* 0x000fec000b800000 */
[----:B------:R-:W-:Y:S01]  /*04a0*/  UISETP.NE.U32.AND UP1, UPT, UR8, URZ, UPT ;  /* 0x000000ff0800728c */ /* 0x000fe2000bf25070 */
[----:B-----5:R-:W-:Y:S01]  /*04b0*/  FSETP.NEU.AND P0, PT, R27, RZ, PT ;  /* 0x000000ff1b00720b */ /* 0x020fe20003f0d000 */
[----:B------:R-:W-:Y:S02]  /*04c0*/  USEL UR4, URZ, 0xffffffff, UP0 ;  /* 0xffffffffff047887 */ /* 0x000fe40008000000 */
[----:B------:R-:W-:-:S10]  /*04d0*/  UISETP.NE.AND.EX UP1, UPT, UR9, URZ, UPT, UP1 ;  /* 0x000000ff0900728c */ /* 0x000fd4000bf25310 */
[----:B------:R-:W-:Y:S01]  /*04e0*/  VOTEU.ANY UP0, P0 ;  /* 0x0000000000ff7886 */ /* 0x000fe20000000100 */
[----:B------:R-:W-:-:S04]  /*04f0*/  @!UP1 USEL UR4, URZ, 0xffffffff, UP0 ;  /* 0xffffffffff049887 */ /* 0x000fc80008000000 */
[----:B------:R-:W-:-:S04]  /*0500*/  ULOP3.LUT UR4, UR4, 0x1, URZ, 0xc0, !UPT ;  /* 0x0000000104047892 */ /* 0x000fc8000f8ec0ff */
[----:B------:R-:W-:-:S11]  /*0510*/  UISETP.NE.U32.AND UP3, UPT, UR4, 0x1, UPT ;  /* 0x000000010400788c */ /* 0x000fd6000bf65070 */
.L_x_8:
[----:B------:R-:W3:Y:S01]  /*0520*/  SHFL.IDX PT, R0, R47, RZ, 0x1f ;  /* 0x00001fff2f007589 */ /* 0x000ee200000e0000 */
[----:B------:R-:W-:-:S04]  /*0530*/  UISETP.NE.AND UP0, UPT, UR21, 0x2, UPT ;  /* 0x000000021500788c */ /* 0x000fc8000bf05270 */
[----:B------:R-:W-:Y:S02]  /*0540*/  UISETP.EQ.AND UP1, UPT, UR68, URZ, !UP0 ;  /* 0x000000ff4400728c */ /* 0x000fe4000c722270 */
[----:B------:R-:W-:-:S04]  /*0550*/  USEL UR46, URZ, 0x1, UP0 ;  /* 0x00000001ff2e7887 */ /* 0x000fc80008000000 */
[----:B------:R-:W-:Y:S02]  /*0560*/  PLOP3.LUT P4, PT, P1, PT, UP1, 0x80, 0x8 ;  /* 0x000000000008781c */ /* 0x000fe40000f8f018 */
[----:B---3--:R-:W-:-:S13]  /*0570*/  ISETP.NE.AND P0, PT, R0, RZ, PT ;  /* 0x000000ff0000720c */ /* 0x008fda0003f05270 */
[----:B------:R-:W-:Y:S05]  /*0580*/  @P0 BRA `(.L_x_9) ;  /* 0x0000000000640947 */ /* 0x000fea0003800000 */
[----:B------:R-:W-:Y:S01]  /*0590*/  UMOV UR4, 0x400 ;  /* 0x0000040000047882 */ /* 0x000fe20000000000 */
[----:B------:R-:W-:Y:S01]  /*05a0*/  UMOV UR8, 0x1 ;  /* 0x0000000100087882 */ /* 0x000fe20000000000 */
[----:B------:R-:W-:Y:S01]  /*05b0*/  UMOV UR6, 0x2 ;  /* 0x0000000200067882 */ /* 0x000fe20000000000 */
[----:B------:R-:W-:Y:S02]  /*05c0*/  ULEA UR4, UR47, UR4, 0x18 ;  /* 0x000000042f047291 */ /* 0x000fe4000f8ec0ff */
[----:B------:R-:W-:-:S04]  /*05d0*/  UIADD3 UR8, UPT, UPT, -UR8, 0x100000, URZ ;  /* 0x0010000008087890 */ /* 0x000fc8000fffe1ff */
[----:B------:R-:W-:Y:S02]  /*05e0*/  USHF.L.U32 UR9, UR8, 0xb, URZ ;  /* 0x0000000b08097899 */ /* 0x000fe400080006ff */
[----:B------:R-:W-:Y:S02]  /*05f0*/  USHF.L.U32 UR8, UR8, 0x1, URZ ;  /* 0x0000000108087899 */ /* 0x000fe400080006ff */
[----:B------:R-:W-:-:S04]  /*0600*/  UIADD3 UR6, UPT, UPT, -UR6, 0x100000, URZ ;  /* 0x0010000006067890 */ /* 0x000fc8000fffe1ff */
[----:B------:R-:W-:Y:S02]  /*0610*/  USHF.L.U32 UR7, UR6, 0xb, URZ ;  /* 0x0000000b06077899 */ /* 0x000fe400080006ff */
[----:B------:R-:W-:Y:S01]  /*0620*/  USHF.L.U32 UR6, UR6, 0x1, URZ ;  /* 0x0000000106067899 */ /* 0x000fe200080006ff */
[----:B------:R-:W-:Y:S01]  /*0630*/  ELECT P0, URZ, PT ;  /* 0x0000000000ff782f */ /* 0x000fe20003800000 */
[----:B------:R-:W3:Y:S02]  /*0640*/  FENCE.VIEW.ASYNC.S ;  /* 0x00000000000073c6 */ /* 0x000ee40000000000 */
[----:B---3--:R3:W4:Y:S08]  /*0650*/  SYNCS.EXCH.64 URZ, [UR4], UR8 ;  /* 0x0000000804ff75b2 */ /* 0x0087300008000100 */
[----:B------:R3:W1:Y:S01]  /*0660*/  SYNCS.EXCH.64 URZ, [UR4+0x30], UR6 ;  /* 0x0000300604ff75b2 */ /* 0x0006620008000100 */
        /* <DEDUP_REMOVED lines=10> */
[----:B------:R-:W-:Y:S01]  /*0710*/  NOP ;  /* 0x0000000000007918 */ /* 0x000fe20000000000 */
.L_x_9:
[----:B------:R-:W2:Y:S01]  /*0720*/  SHFL.IDX PT, R0, R47, RZ, 0x1f ;  /* 0x00001fff2f007589 */ /* 0x000ea200000e0000 */
[----:B------:R-:W-:Y:S01]  /*0730*/  NOP ;  /* 0x0000000000007918 */ /* 0x000fe20000000000 */
[----:B--2---:R-:W-:-:S13]  /*0740*/  ISETP.NE.AND P0, PT, R0, 0x1, PT ;  /* 0x000000010000780c */ /* 0x004fda0003f05270 */
[----:B------:R-:W-:Y:S05]  /*0750*/  @P0 BRA `(.L_x_10) ;  /* 0x0000000000540947 */ /* 0x000fea0003800000 */
[----:B---3--:R-:W-:Y:S01]  /*0760*/  UMOV UR4, 0x400 ;  /* 0x0000040000047882 */ /* 0x008fe20000000000 */
        /* <DEDUP_REMOVED lines=10> */
[----:B------:R-:W2:Y:S02]  /*0810*/  FENCE.VIEW.ASYNC.S ;  /* 0x00000000000073c6 */ /* 0x000ea40000000000 */
[----:B--2---:R2:W3:Y:S08]  /*0820*/  SYNCS.EXCH.64 URZ, [UR4+0x60], UR8 ;  /* 0x0000600804ff75b2 */ /* 0x0044f00008000100 */
        /* <DEDUP_REMOVED lines=8> */
.L_x_10:
[----:B------:R-:W4:Y:S01]  /*08b0*/  SHFL.IDX PT, R0, R47, RZ, 0x1f ;  /* 0x00001fff2f007589 */ /* 0x000f2200000e0000 */
[----:B------:R-:W-:Y:S01]  /*08c0*/  NOP ;  /* 0x0000000000007918 */ /* 0x000fe20000000000 */
[----:B----4-:R-:W-:-:S13]  /*08d0*/  ISETP.NE.AND P0, PT, R0, 0x3, PT ;  /* 0x000000030000780c */ /* 0x010fda0003f05270 */
[----:B------:R-:W-:Y:S05]  /*08e0*/  @P0 BRA `(.L_x_11) ;  /* 0x00000000002c0947 */ /* 0x000fea0003800000 */
[----:B--23--:R-:W-:Y:S01]  /*08f0*/  UMOV UR6, 0x400 ;  /* 0x0000040000067882 */ /* 0x00cfe20000000000 */
[----:B------:R-:W-:Y:S01]  /*0900*/  UMOV UR4, 0x20 ;  /* 0x0000002000047882 */ /* 0x000fe20000000000 */
[----:B------:R-:W-:Y:S02]  /*0910*/  ULEA UR6, UR47, UR6, 0x18 ;  /* 0x000000062f067291 */ /* 0x000fe4000f8ec0ff */
[----:B------:R-:W-:-:S04]  /*0920*/  UIADD3 UR4, UPT, UPT, -UR4, 0x100000, URZ ;  /* 0x0010000004047890 */ /* 0x000fc8000fffe1ff */
[----:B------:R-:W-:Y:S02]  /*0930*/  USHF.L.U32 UR5, UR4, 0xb, URZ ;  /* 0x0000000b04057899 */ /* 0x000fe400080006ff */
[----:B------:R-:W-:Y:S01]  /*0940*/  USHF.L.U32 UR4, UR4, 0x1, URZ ;  /* 0x0000000104047899 */ /* 0x000fe200080006ff */
[----:B------:R-:W-:Y:S01]  /*0950*/  ELECT P0, URZ, PT ;  /* 0x0000000000ff782f */ /* 0x000fe20003800000 */
[----:B------:R-:W2:Y:S10]  /*0960*/  FENCE.VIEW.ASYNC.S ;  /* 0x00000000000073c6 */ /* 0x000eb40000000000 */
[----:B--2---:R4:W2:Y:S01]  /*0970*/  SYNCS.EXCH.64 URZ, [UR6+0xa0], UR4 ;  /* 0x0000a00406ff75b2 */ /* 0x0048a20008000100 */
[----:B------:R4:W3:Y:S02]  /*0980*/  SYNCS.EXCH.64 URZ, [UR6+0xa8], UR4 ;  /* 0x0000a80406ff75b2 */ /* 0x0008e40008000100 */
[----:B----4-:R-:W-:Y:S01]  /*0990*/  NOP ;  /* 0x0000000000007918 */ /* 0x010fe20000000000 */
.L_x_11:
[----:B------:R-:W4:Y:S01]  /*09a0*/  SHFL.IDX PT, R0, R47, RZ, 0x1f ;  /* 0x00001fff2f007589 */ /* 0x000f2200000e0000 */
[----:B------:R-:W-:Y:S01]  /*09b0*/  NOP ;  /* 0x0000000000007918 */ /* 0x000fe20000000000 */
[----:B----4-:R-:W-:-:S13]  /*09c0*/  ISETP.NE.AND P0, PT, R0, 0x4, PT ;  /* 0x000000040000780c */ /* 0x010fda0003f05270 */
[----:B------:R-:W-:Y:S05]  /*09d0*/  @P0 BRA `(.L_x_12) ;  /* 0x0000000000480947 */ /* 0x000fea0003800000 */
[----:B--23--:R-:W-:Y:S01]  /*09e0*/  UMOV UR4, 0x3a0 ;  /* 0x000003a000047882 */ /* 0x00cfe20000000000 */
[----:B------:R-:W-:Y:S01]  /*09f0*/  UMOV UR6, 0x400 ;  /* 0x0000040000067882 */ /* 0x000fe20000000000 */
[----:B------:R-:W-:Y:S01]  /*0a00*/  USEL UR4, UR4, 0x320, UP3 ;  /* 0x0000032004047887 */ /* 0x000fe20009800000 */
        /* <DEDUP_REMOVED lines=10> */
[----:B--2---:R4:W2:Y:S08]  /*0ab0*/  SYNCS.EXCH.64 URZ, [UR6+0xb0], UR8 ;  /* 0x0000b00806ff75b2 */ /* 0x0048b00008000100 */
[----:B------:R4:W3:Y:S01]  /*0ac0*/  SYNCS.EXCH.64 URZ, [UR6+0xc0], UR4 ;  /* 0x0000c00406ff75b2 */ /* 0x0008e20008000100 */
[----:B------:R4:W1:Y:S01]  /*0ad0*/  SYNCS.EXCH.64 URZ, [UR6+0xb8], UR8 ;  /* 0x0000b80806ff75b2 */ /* 0x0008620008000100 */
[----:B------:R4:W1:Y:S02]  /*0ae0*/  SYNCS.EXCH.64 URZ, [UR6+0xc8], UR4 ;  /* 0x0000c80406ff75b2 */ /* 0x0008640008000100 */
[----:B----4-:R-:W-:Y:S01]  /*0af0*/  NOP ;  /* 0x0000000000007918 */ /* 0x010fe20000000000 */
.L_x_12:
[----:B------:R-:W4:Y:S01]  /*0b00*/  SHFL.IDX PT, R0, R47, RZ, 0x1f ;  /* 0x00001fff2f007589 */ /* 0x000f2200000e0000 */
[----:B------:R-:W-:Y:S01]  /*0b10*/  NOP ;  /* 0x0000000000007918 */ /* 0x000fe20000000000 */
[----:B----4-:R-:W-:-:S13]  /*0b20*/  ISETP.NE.AND P0, PT, R0, 0x5, PT ;  /* 0x000000050000780c */ /* 0x010fda0003f05270 */
[----:B------:R-:W-:Y:S05]  /*0b30*/  @P0 BRA `(.L_x_13) ;  /* 0x0000000000540947 */ /* 0x000fea0003800000 */
[----:B--23--:R-:W-:Y:S01]  /*0b40*/  UMOV UR4, 0x400 ;  /* 0x0000040000047882 */ /* 0x00cfe20000000000 */
        /* <DEDUP_REMOVED lines=14> */
[----:B------:R4:W1:Y:S01]  /*0c30*/  SYNCS.EXCH.64 URZ, [UR4+0xf8], UR8 ;  /* 0x0000f80804ff75b2 */ /* 0x0008620008000100 */
[----:B------:R4:W1:Y:S01]  /*0c40*/  SYNCS.EXCH.64 URZ, [UR4+0xe0], UR6 ;  /* 0x0000e00604ff75b2 */ /* 0x0008620008000100 */
[----:B------:R4:W1:Y:S01]  /*0c50*/  SYNCS.EXCH.64 URZ, [UR4+0x100], UR8 ;  /* 0x0001000804ff75b2 */ /* 0x0008620008000100 */
[----:B------:R4:W1:Y:S01]  /*0c60*/  SYNCS.EXCH.64 URZ, [UR4+0xe8], UR6 ;  /* 0x0000e80604ff75b2 */ /* 0x0008620008000100 */
[----:B------:R4:W1:Y:S02]  /*0c70*/  SYNCS.EXCH.64 URZ, [UR4+0x108], UR8 ;  /* 0x0001080804ff75b2 */ /* 0x0008640008000100 */
[----:B----4-:R-:W-:Y:S01]  /*0c80*/  NOP ;  /* 0x0000000000007918 */ /* 0x010fe20000000000 */
.L_x_13:
[----:B------:R-:W4:Y:S01]  /*0c90*/  SHFL.IDX PT, R0, R47, RZ, 0x1f ;  /* 0x00001fff2f007589 */ /* 0x000f2200000e0000 */
[----:B------:R-:W-:Y:S01]  /*0ca0*/  ISETP.NE.OR P1, PT, RZ, UR21, !P1 ;  /* 0x00000015ff007c0c */ /* 0x000fe2000cf25670 */
        /* <DEDUP_REMOVED lines=12> */
[----:B------:R4:W3:Y:S01]  /*0d70*/  SYNCS.EXCH.64 URZ, [UR4+0x120], UR6 ;  /* 0x0001200604ff75b2 */ /* 0x0008e20008000100 */
[----:B------:R4:W1:Y:S01]  /*0d80*/  SYNCS.EXCH.64 URZ, [UR4+0x118], UR6 ;  /* 0x0001180604ff75b2 */ /* 0x0008620008000100 */
[----:B------:R4:W1:Y:S02]  /*0d90*/  SYNCS.EXCH.64 URZ, [UR4+0x128], UR6 ;  /* 0x0001280604ff75b2 */ /* 0x0008640008000100 */
[----:B----4-:R-:W-:Y:S01]  /*0da0*/  NOP ;  /* 0x0000000000007918 */ /* 0x010fe20000000000 */
.L_x_14:
[----:B------:R-:W-:Y:S01]  /*0db0*/  VOTEU.ALL UP0, P1 ;  /* 0x0000000000ff7886 */ /* 0x000fe20000800000 */
[----:B--23--:R-:W-:Y:S01]  /*0dc0*/  UMOV UR4, 0x20 ;  /* 0x0000002000047882 */ /* 0x00cfe20000000000 */
[----:B------:R-:W2:Y:S01]  /*0dd0*/  LDCU UR7, c[0x0][0x36c] ;  /* 0x00006d80ff0777ac */ /* 0x000ea20008000800 */
[----:B------:R-:W-:Y:S01]  /*0de0*/  NOP ;  /* 0x0000000000007918 */ /* 0x000fe20000000000 */
[----:B------:R-:W-:Y:S01]  /*0df0*/  LOP3.LUT R0, R60, 0x1f, RZ, 0xc0, !PT ;  /* 0x0000001f3c007812 */ /* 0x000fe200078ec0ff */
[----:B------:R-:W-:Y:S01]  /*0e00*/  @!UP0 UMOV UR6, 0x400 ;  /* 0x0000040000068882 */ /* 0x000fe20000000000 */
[----:B------:R-:W-:-:S04]  /*0e10*/  @!UP0 UIADD3 UR4, UPT, UPT, -UR4, 0x100000, URZ ;  /* 0x0010000004048890 */ /* 0x000fc8000fffe1ff */
[----:B------:R-:W-:Y:S02]  /*0e20*/  @!UP0 USHF.L.U32 UR5, UR4, 0xb, URZ ;  /* 0x0000000b04058899 */ /* 0x000fe400080006ff */
[----:B------:R-:W-:Y:S02]  /*0e30*/  @!UP0 USHF.L.U32 UR4, UR4, 0x1, URZ ;  /* 0x0000000104048899 */ /* 0x000fe400080006ff */
[----:B------:R-:W-:Y:S01]  /*0e40*/  @!UP0 ULEA UR6, UR47, UR6, 0x18 ;  /* 0x000000062f068291 */ /* 0x000fe2000f8ec0ff */
[----:B------:R-:W-:Y:S01]  /*0e50*/  VOTEU.ALL UP0, P1 ;  /* 0x0000000000ff7886 */ /* 0x000fe20000800000 */
[----:B------:R-:W-:Y:S02]  /*0e60*/  UISETP.NE.AND UP4, UPT, UR21, URZ, UPT ;  /* 0x000000ff1500728c */ /* 0x000fe4000bf85270 */
[----:B--2---:R-:W-:Y:S01]  /*0e70*/  UISETP.EQ.U32.AND UP5, UPT, UR7, 0x1, UPT ;  /* 0x000000010700788c */ /* 0x004fe2000bfa2070 */
[----:B------:R-:W2:Y:S07]  /*0e80*/  FENCE.VIEW.ASYNC.S ;  /* 0x00000000000073c6 */ /* 0x000eae0000000000 */
[----:B--2---:R2:W3:Y:S01]  /*0e90*/  @!UP0 SYNCS.EXCH.64 URZ, [UR6+0x130], UR4 ;  /* 0x0001300406ff85b2 */ /* 0x0044e20008000100 */
[----:B------:R-:W-:Y:S05]  /*0ea0*/  BRA.U !UP5, `(.L_x_15) ;  /* 0x000000010d087547 */ /* 0x000fea000b800000 */
[----:B-1-3--:R-:W-:Y:S01]  /*0eb0*/  UCGABAR_ARV ;  /* 0x00000000000079c7 */ /* 0x00afe20008000000 */
[----:B------:R-:W-:Y:S05]  /*0ec0*/  BRA `(.L_x_16) ;  /* 0x0000000000047947 */ /* 0x000fea0003800000 */
.L_x_15:
[----:B-1-3--:R-:W-:Y:S01]  /*0ed0*/  NOP ;  /* 0x0000000000007918 */ /* 0x00afe20000000000 */
.L_x_16:
[----:B------:R-:W1:Y:S01]  /*0ee0*/  S2UR UR20, SR_CTAID.X ;  /* 0x00000000001479c3 */ /* 0x000e620000002500 */
[----:B------:R-:W-:-:S05]  /*0ef0*/  CS2R.32 R50, SR_CgaSize ;  /* 0x0000000000327805 */ /* 0x000fca0000008a00 */
[----:B------:R-:W-:-:S05]  /*0f00*/  IMAD R50, R50, -0xa0, RZ ;  /* 0xffffff6032327824 */ /* 0x000fca00078e02ff */
[----:B--2---:R-:W-:-:S14]  /*0f10*/  R2UR UR5, R50 ;  /* 0x00000000320572ca */ /* 0x004fdc00000e0000 */
[----:B------:R-:W2:Y:S01]  /*0f20*/  LDCU UR5, c[0x0][UR5+0x2b0] ;  /* 0x00005600050577ac */ /* 0x000ea20008000800 */
[----:B------:R-:W-:-:S05]  /*0f30*/  CS2R.32 R50, SR_CgaSize ;  /* 0x0000000000327805 */ /* 0x000fca0000008a00 */
[----:B------:R-:W-:-:S05]  /*0f40*/  IMAD R50, R50, -0xa0, RZ ;  /* 0xffffff6032327824 */ /* 0x000fca00078e02ff */
[----:B------:R-:W-:-:S14]  /*0f50*/  R2UR UR4, R50 ;  /* 0x00000000320472ca */ /* 0x000fdc00000e0000 */
[----:B------:R-:W3:Y:S01]  /*0f60*/  LDCU UR4, c[0x0][UR4+0x2b4] ;  /* 0x00005680040477ac */ /* 0x000ee20008000800 */
[----:B------:R-:W4:Y:S01]  /*0f70*/  S2UR UR7, SR_CTAID.Y ;  /* 0x00000000000779c3 */ /* 0x000f220000002600 */
[----:B------:R-:W-:-:S05]  /*0f80*/  CS2R.32 R50, SR_CgaSize ;  /* 0x0000000000327805 */ /* 0x000fca0000008a00 */
[----:B------:R-:W-:-:S05]  /*0f90*/  IMAD R50, R50, -0xa0, RZ ;  /* 0xffffff6032327824 */ /* 0x000fca00078e02ff */
[----:B------:R-:W-:-:S14]  /*0fa0*/  R2UR UR8, R50 ;  /* 0x00000000320872ca */ /* 0x000fdc00000e0000 */
[----:B------:R-:W3:Y:S01]  /*0fb0*/  LDCU UR8, c[0x0][UR8+0x2a0] ;  /* 0x00005400080877ac */ /* 0x000ee20008000800 */
[----:B------:R-:W3:Y:S01]  /*0fc0*/  LDCU UR25, c[0x0][0xb24] ;  /* 0x00016480ff1977ac */ /* 0x000ee20008000800 */
[----:B------:R-:W1:Y:S01]  /*0fd0*/  S2UR UR36, SR_CTAID.Z ;  /* 0x00000000002479c3 */ /* 0x000e620000002700 */
[----:B------:R-:W-:-:S05]  /*0fe0*/  CS2R.32 R50, SR_CgaSize ;  /* 0x0000000000327805 */ /* 0x000fca0000008a00 */
[----:B------:R-:W-:-:S05]  /*0ff0*/  IMAD R50, R50, -0xa0, RZ ;  /* 0xffffff6032327824 */ /* 0x000fca00078e02ff */
[----:B------:R-:W-:-:S14]  /*1000*/  R2UR UR63, R50 ;  /* 0x00000000323f72ca */ /* 0x000fdc00000e0000 */
[----:B------:R-:W3:Y:S01]  /*1010*/  LDCU UR63, c[0x0][UR63+0x2a4] ;  /* 0x000054803f3f77ac */ /* 0x000ee20008000800 */
[----:B------:R-:W-:Y:S02]  /*1020*/  UISETP.GT.U32.AND UP0, UPT, UR68, 0xffff, UPT ;  /* 0x0000ffff4400788c */ /* 0x000fe4000bf04070 */
[----:B------:R-:W-:Y:S01]  /*1030*/  USHF.L.U32 UR37, UR47, 0xa, URZ ;  /* 0x0000000a2f257899 */ /* 0x000fe200080006ff */
[----:B-1----:R-:W-:Y:S01]  /*1040*/  I2FP.F32.U32 R3, UR20 ;  /* 0x0000001400037c45 */ /* 0x002fe20008201000 */
[----:B------:R-:W-:Y:S01]  /*1050*/  UMOV UR28, 0x5 ;  /* 0x00000005001c7882 */ /* 0x000fe20000000000 */
[----:B------:R-:W1:Y:S03]  /*1060*/  LDCU UR45, c[0x0][0xb24] ;  /* 0x00016480ff2d77ac */ /* 0x000e660008000800 */
[----:B--2---:R-:W-:Y:S01]  /*1070*/  FMUL R3, R3, UR5 ;  /* 0x0000000503037c20 */ /* 0x004fe20008400000 */
[----:B------:R-:W2:Y:S01]  /*1080*/  LDCU UR27, c[0x0][0xb30] ;  /* 0x00016600ff1b77ac */ /* 0x000ea20008000800 */
[----:B----4-:R-:W-:Y:S01]  /*1090*/  I2FP.F32.U32 R2, UR7 ;  /* 0x0000000700027c45 */ /* 0x010fe20008201000 */
[----:B------:R-:W-:-:S03]  /*10a0*/  USHF.L.U32 UR55, UR20, 0x6, URZ ;  /* 0x0000000614377899 */ /* 0x000fc600080006ff */
[----:B------:R-:W4:Y:S01]  /*10b0*/  F2I.U32.TRUNC.NTZ R3, R3 ;  /* 0x0000000300037305 */ /* 0x000f22000020f000 */
[----:B------:R-:W-:Y:S01]  /*10c0*/  USEL UR31, UR68, 0xffff, !UP0 ;  /* 0x0000ffff441f7887 */ /* 0x000fe2000c000000 */
[----:B---3--:R-:W-:Y:S01]  /*10d0*/  FMUL R2, R2, UR4 ;  /* 0x0000000402027c20 */ /* 0x008fe20008400000 */
[----:B------:R-:W-:Y:S01]  /*10e0*/  UISETP.GE.AND UP2, UPT, UR25, 0x1, UPT ;  /* 0x000000011900788c */ /* 0x000fe2000bf46270 */
[----:B------:R-:W-:-:S04]  /*10f0*/  UMOV UR24, UR7 ;  /* 0x0000000700187c82 */ /* 0x000fc80008000000 */
[----:B------:R-:W3:Y:S01]  /*1100*/  F2I.U32.TRUNC.NTZ R2, R2 ;  /* 0x0000000200027305 */ /* 0x000ee2000020f000 */
[----:B----4-:R-:W-:Y:S02]  /*1110*/  R2UR UR4, R3 ;  /* 0x00000000030472ca */ /* 0x010fe400000e0000 */
[----:B------:R-:W-:Y:S02]  /*1120*/  PRMT R3, RZ, 0x7610, R3 ;  /* 0x00007610ff037816 */ /* 0x000fe40000000003 */
[----:B---3--:R-:W-:Y:S02]  /*1130*/  R2UR UR6, R2 ;  /* 0x00000000020672ca */ /* 0x008fe400000e0000 */
[----:B------:R-:W-:-:S07]  /*1140*/  PRMT R2, RZ, 0x7610, R2 ;  /* 0x00007610ff027816 */ /* 0x000fce0000000002 */
[----:B------:R-:W-:-:S04]  /*1150*/  UIADD3 UR5, UPT, UPT, -UR4, URZ, URZ ;  /* 0x000000ff04057290 */ /* 0x000fc8000fffe1ff */
[----:B------:R-:W-:Y:S02]  /*1160*/  UIMAD UR5, UR8, UR5, UR20 ;  /* 0x00000005080572a4 */ /* 0x000fe4000f8e0214 */
[----:B------:R-:W-:-:S04]  /*1170*/  UIADD3 UR4, UPT, UPT, -UR6, URZ, URZ ;  /* 0x000000ff06047290 */ /* 0x000fc8000fffe1ff */
[----:B------:R-:W-:Y:S01]  /*1180*/  IMAD.U32 R50, RZ, RZ, UR5 ;  /* 0x00000005ff327e24 */ /* 0x000fe2000f8e00ff */
[----:B------:R-:W-:Y:S01]  /*1190*/  UIMAD UR63, UR63, UR4, UR7 ;  /* 0x000000043f3f72a4 */ /* 0x000fe2000f8e0207 */
[----:B-12---:R-:W-:Y:S11]  /*11a0*/  BRA.U UP4, `(.L_x_17) ;  /* 0x0000000104407547 */ /* 0x006ff6000b800000 */
[----:B------:R-:W-:-:S13]  /*11b0*/  R2UR UR4, R50 ;  /* 0x00000000320472ca */ /* 0x000fda00000e0000 */
[----:B------:R-:W-:Y:S02]  /*11c0*/  UISETP.GT.U32.AND UP0, UPT, UR4, 0x1, UPT ;  /* 0x000000010400788c */ /* 0x000fe4000bf04070 */
[----:B------:R-:W-:Y:S02]  /*11d0*/  ULOP3.LUT UR4, UR4, 0xfffffffe, URZ, 0xc0, !UPT ;  /* 0xfffffffe04047892 */ /* 0x000fe4000f8ec0ff */
[----:B------:R-:W-:Y:S02]  /*11e0*/  UISETP.NE.AND UP1, UPT, UR63, URZ, UP0 ;  /* 0x000000ff3f00728c */ /* 0x000fe40008725270 */
[----:B------:R-:W-:Y:S02]  /*11f0*/  UISETP.NE.AND UP0, UPT, UR63, 0x1, UP0 ;  /* 0x000000013f00788c */ /* 0x000fe40008705270 */
[----:B------:R-:W-:Y:S02]  /*1200*/  USEL UR7, URZ, 0x1, UP1 ;  /* 0x00000001ff077887 */ /* 0x000fe40008800000 */
[----:B------:R-:W-:-:S02]  /*1210*/  USEL UR6, URZ, 0x4, UP0 ;  /* 0x00000004ff067887 */ /* 0x000fc40008000000 */
[----:B------:R-:W-:Y:S02]  /*1220*/  USEL UR5, URZ, 0x2, UP1 ;  /* 0x00000002ff057887 */ /* 0x000fe40008800000 */
[----:B------:R-:W-:Y:S02]  /*1230*/  ULEA UR4, UR63, UR4, 0x1 ;  /* 0x000000043f047291 */ /* 0x000fe4000f8e08ff */
[----:B------:R-:W-:Y:S02]  /*1240*/  USEL UR8, URZ, 0x8, UP0 ;  /* 0x00000008ff087887 */ /* 0x000fe40008000000 */
[----:B------:R-:W-:-:S03]  /*1250*/  UIADD3 UR5, UPT, UPT, UR5, UR6, UR7 ;  /* 0x0000000605057290 */ /* 0x000fc6000fffe007 */
[----:B------:R-:W-:Y:S01]  /*1260*/  UMOV UR6, 0x3 ;  /* 0x0000000300067882 */ /* 0x000fe20000000000 */
[----:B------:R-:W-:Y:S02]  /*1270*/  UIADD3 UR5, UPT, UPT, UR5, UR8, URZ ;  /* 0x0000000805057290 */ /* 0x000fe4000fffe0ff */
[----:B------:R-:W-:-:S04]  /*1280*/  USHF.L.U32 UR4, UR6, UR4, URZ ;  /* 0x0000000406047299 */ /* 0x000fc800080006ff */
[----:B------:R-:W-:Y:S02]  /*1290*/  MOV R3, UR5 ;  /* 0x0000000500037c02 */ /* 0x000fe40008000f00 */
[----:B------:R-:W-:Y:S02]  /*12a0*/  IMAD.U32 R2, RZ, RZ, UR4 ;  /* 0x00000004ff027e24 */ /* 0x000fe4000f8e00ff */
.L_x_17:
[----:B------:R-:W-:Y:S05]  /*12b0*/  BRA.U !UP2, `(.L_x_18) ;  /* 0x000000010ad47547 */ /* 0x000fea000b800000 */
[----:B------:R-:W1:Y:S01]  /*12c0*/  LDCU.128 UR12, c[0x0][0xb10] ;  /* 0x00016200ff0c77ac */ /* 0x000e620008000c00 */
[----:B------:R-:W2:Y:S01]  /*12d0*/  LDCU UR6, c[0x0][0x370] ;  /* 0x00006e00ff0677ac */ /* 0x000ea20008000800 */
[----:B------:R-:W3:Y:S01]  /*12e0*/  LDCU UR5, c[0x0][0x374] ;  /* 0x00006e80ff0577ac */ /* 0x000ee20008000800 */
[----:B------:R-:W4:Y:S01]  /*12f0*/  LDCU UR26, c[0x0][0xb0c] ;  /* 0x00016180ff1a77ac */ /* 0x000f220008000800 */
[----:B------:R-:W4:Y:S01]  /*1300*/  LDCU UR4, c[0x0][0xb20] ;  /* 0x00016400ff0477ac */ /* 0x000f220008000800 */
[----:B------:R-:W4:Y:S01]  /*1310*/  LDCU.64 UR8, c[0x0][0xb28] ;  /* 0x00016500ff0877ac */ /* 0x000f220008000a00 */
[----:B-1----:R-:W-:Y:S02]  /*1320*/  UISETP.NE.AND UP0, UPT, UR14, 0x1, UPT ;  /* 0x000000010e00788c */ /* 0x002fe4000bf05270 */
[----:B---3--:R-:W-:Y:S02]  /*1330*/  UIMAD.WIDE.U32 UR10, UR5, UR15, URZ ;  /* 0x0000000f050a72a5 */ /* 0x008fe4000f8e00ff */
[----:B--2---:R-:W-:-:S02]  /*1340*/  UIMAD.WIDE.U32 UR18, UR6, UR12, URZ ;  /* 0x0000000c061272a5 */ /* 0x004fc4000f8e00ff */
[----:B----4-:R-:W-:Y:S02]  /*1350*/  UISETP.NE.AND UP1, UPT, UR26, 0x1, UPT ;  /* 0x000000011a00788c */ /* 0x010fe4000bf25270 */
[----:B------:R-:W-:Y:S01]  /*1360*/  UISETP.NE.AND UP2, UPT, UR25, 0x1, UPT ;  /* 0x000000011900788c */ /* 0x000fe2000bf45270 */
[----:B------:R-:W-:Y:S02]  /*1370*/  UMOV UR10, UR11 ;  /* 0x0000000b000a7c82 */ /* 0x000fe40008000000 */
[----:B------:R-:W-:Y:S01]  /*1380*/  UMOV UR18, UR19 ;  /* 0x0000001300127c82 */ /* 0x000fe20008000000 */
[----:B------:R-:W-:Y:S02]  /*1390*/  @UP0 USHF.R.U32.HI UR5, URZ, UR4, UR10 ;  /* 0x00000004ff050299 */ /* 0x000fe4000801160a */
[----:B------:R-:W-:Y:S02]  /*13a0*/  UIMAD.WIDE.U32 UR22, UR24, UR15, URZ ;  /* 0x0000000f181672a5 */ /* 0x000fe4000f8e00ff */
[----:B------:R-:W-:-:S02]  /*13b0*/  UIMAD.WIDE.U32 UR10, UR5, UR8, URZ ;  /* 0x00000008050a72a5 */ /* 0x000fc4000f8e00ff */
[----:B------:R-:W-:Y:S02]  /*13c0*/  @UP1 USHF.R.U32.HI UR6, URZ, UR13, UR18 ;  /* 0x0000000dff061299 */ /* 0x000fe40008011612 */
[----:B------:R-:W-:Y:S02]  /*13d0*/  UIMAD.WIDE.U32 UR16, UR20, UR12, URZ ;  /* 0x0000000c141072a5 */ /* 0x000fe4000f8e00ff */
[----:B------:R-:W-:Y:S01]  /*13e0*/  UIMAD.WIDE.U32 UR18, UR6, UR8, URZ ;  /* 0x00000008061272a5 */ /* 0x000fe2000f8e00ff */
[----:B------:R-:W-:Y:S01]  /*13f0*/  UMOV UR22, UR23 ;  /* 0x0000001700167c82 */ /* 0x000fe20008000000 */
[----:B------:R-:W-:Y:S01]  /*1400*/  UMOV UR10, UR11 ;  /* 0x0000000b000a7c82 */ /* 0x000fe20008000000 */
[----:B------:R-:W-:Y:S02]  /*1410*/  USHF.R.U32.HI UR22, URZ, UR4, UR22 ;  /* 0x00000004ff167299 */ /* 0x000fe40008011616 */
[----:B------:R-:W-:Y:S02]  /*1420*/  @UP2 USHF.R.U32.HI UR5, URZ, UR9, UR10 ;  /* 0x00000009ff052299 */ /* 0x000fe4000801160a */
[----:B------:R-:W-:Y:S01]  /*1430*/  UMOV UR7, UR19 ;  /* 0x0000001300077c82 */ /* 0x000fe20008000000 */
[----:B------:R-:W-:Y:S01]  /*1440*/  UMOV UR16, UR17 ;  /* 0x0000001100107c82 */ /* 0x000fe20008000000 */
[----:B------:R-:W-:-:S02]  /*1450*/  @UP2 USHF.R.U32.HI UR6, URZ, UR9, UR7 ;  /* 0x00000009ff062299 */ /* 0x000fc40008011607 */
[----:B------:R-:W-:Y:S02]  /*1460*/  USHF.R.U32.HI UR13, URZ, UR13, UR16 ;  /* 0x0000000dff0d7299 */ /* 0x000fe40008011610 */
[----:B------:R-:W-:Y:S02]  /*1470*/  USEL UR4, UR24, UR22, !UP0 ;  /* 0x0000001618047287 */ /* 0x000fe4000c000000 */
[----:B------:R-:W-:Y:S02]  /*1480*/  UIMAD UR7, UR5, UR25, URZ ;  /* 0x00000019050772a4 */ /* 0x000fe4000f8e02ff */
[----:B------:R-:W-:Y:S02]  /*1490*/  USEL UR5, UR20, UR13, !UP1 ;  /* 0x0000000d14057287 */ /* 0x000fe4000c800000 */
[----:B------:R-:W-:Y:S02]  /*14a0*/  UIMAD UR12, UR6, UR25, URZ ;  /* 0x00000019060c72a4 */ /* 0x000fe4000f8e02ff */
[----:B------:R-:W-:-:S02]  /*14b0*/  UISETP.GE.AND UP0, UPT, UR4, UR7, UPT ;  /* 0x000000070400728c */ /* 0x000fc4000bf06270 */
[----:B------:R-:W-:Y:S02]  /*14c0*/  UIMAD.WIDE.U32 UR10, UR4, UR8, URZ ;  /* 0x00000008040a72a5 */ /* 0x000fe4000f8e00ff */
[----:B------:R-:W-:Y:S02]  /*14d0*/  UISETP.GE.OR UP0, UPT, UR5, UR12, UP0 ;  /* 0x0000000c0500728c */ /* 0x000fe40008706670 */
[----:B------:R-:W-:Y:S02]  /*14e0*/  UIMAD.WIDE.U32 UR12, UR5, UR8, URZ ;  /* 0x00000008050c72a5 */ /* 0x000fe4000f8e00ff */
[----:B------:R-:W-:Y:S01]  /*14f0*/  UIADD3 UR10, UPT, UPT, -UR4, URZ, URZ ;  /* 0x000000ff040a7290 */ /* 0x000fe2000fffe1ff */
[----:B------:R-:W-:Y:S01]  /*1500*/  UMOV UR8, UR11 ;  /* 0x0000000b00087c82 */ /* 0x000fe20008000000 */
[----:B------:R-:W-:Y:S02]  /*1510*/  UIADD3 UR11, UPT, UPT, -UR5, URZ, URZ ;  /* 0x000000ff050b7290 */ /* 0x000fe4000fffe1ff */
[----:B------:R-:W-:-:S03]  /*1520*/  USHF.R.U32.HI UR8, URZ, UR9, UR8 ;  /* 0x00000009ff087299 */ /* 0x000fc60008011608 */
[----:B------:R-:W-:Y:S01]  /*1530*/  @!UP0 UMOV UR7, UR13 ;  /* 0x0000000d00078c82 */ /* 0x000fe20008000000 */
[----:B------:R-:W-:Y:S02]  /*1540*/  UIMAD UR24, UR14, UR10, UR24 ;  /* 0x0000000a0e1872a4 */ /* 0x000fe4000f8e0218 */
[----:B------:R-:W-:Y:S02]  /*1550*/  USEL UR8, UR4, UR8, !UP2 ;  /* 0x0000000804087287 */ /* 0x000fe4000d000000 */
[----:B------:R-:W-:Y:S02]  /*1560*/  @!UP0 USHF.R.U32.HI UR7, URZ, UR9, UR7 ;  /* 0x00000009ff078299 */ /* 0x000fe40008011607 */
[----:B------:R-:W-:Y:S02]  /*1570*/  UIADD3 UR9, UPT, UPT, -UR8, URZ, URZ ;  /* 0x000000ff08097290 */ /* 0x000fe4000fffe1ff */
[----:B------:R-:W-:Y:S02]  /*1580*/  @!UP0 USEL UR7, UR5, UR7, !UP2 ;  /* 0x0000000705078287 */ /* 0x000fe4000d000000 */
[----:B------:R-:W-:-:S02]  /*1590*/  UIMAD UR9, UR25, UR9, UR4 ;  /* 0x00000009190972a4 */ /* 0x000fc4000f8e0204 */
[----:B------:R-:W-:Y:S02]  /*15a0*/  @!UP0 UIADD3 UR8, UPT, UPT, UR8, -UR7, URZ ;  /* 0x8000000708088290 */ /* 0x000fe4000fffe0ff */
[----:B------:R-:W-:Y:S02]  /*15b0*/  @!UP0 UIMAD UR6, UR9, UR6, UR7 ;  /* 0x00000006090682a4 */ /* 0x000fe4000f8e0207 */
[----:B------:R-:W-:Y:S02]  /*15c0*/  @!UP0 UIMAD UR4, UR8, UR25, UR5 ;  /* 0x00000019080482a4 */ /* 0x000fe4000f8e0205 */
[----:B------:R-:W-:Y:S02]  /*15d0*/  UIMAD UR20, UR26, UR11, UR20 ;  /* 0x0000000b1a1472a4 */ /* 0x000fe4000f8e0214 */
[----:B------:R-:W-:Y:S01]  /*15e0*/  UIMAD UR24, UR4, UR14, UR24 ;  /* 0x0000000e041872a4 */ /* 0x000fe2000f8e0218 */
[----:B------:R-:W-:Y:S02]  /*15f0*/  @!UP0 UMOV UR5, UR6 ;  /* 0x0000000600058c82 */ /* 0x000fe40008000000 */
[----:B------:R-:W-:-:S12]  /*1600*/  UIMAD UR20, UR5, UR26, UR20 ;  /* 0x0000001a051472a4 */ /* 0x000fd8000f8e0214 */
.L_x_18:
[----:B------:R-:W-:Y:S02]  /*1610*/  UISETP.NE.AND UP1, UPT, UR27, 0x1, UPT ;  /* 0x000000011b00788c */ /* 0x000fe4000bf25270 */
[----:B------:R-:W-:Y:S02]  /*1620*/  ULOP3.LUT UR31, UR31, 0xffff, URZ, 0xc0, !UPT ;  /* 0x0000ffff1f1f7892 */ /* 0x000fe4000f8ec0ff */
[----:B------:R-:W-:Y:S02]  /*1630*/  UISETP.NE.AND UP0, UPT, UR21, 0x2, UPT ;  /* 0x000000021500788c */ /* 0x000fe4000bf05270 */
[----:B------:R-:W-:Y:S02]  /*1640*/  ULOP3.LUT UR37, UR37, 0x800, URZ, 0xc0, !UPT ;  /* 0x0000080025257892 */ /* 0x000fe4000f8ec0ff */
[----:B------:R-:W-:Y:S02]  /*1650*/  ULOP3.LUT UR55, UR55, 0x40, URZ, 0xc0, !UPT ;  /* 0x0000004037377892 */ /* 0x000fe4000f8ec0ff */
[----:B------:R-:W-:Y:S01]  /*1660*/  USHF.L.U32 UR31, UR28, UR31, URZ ;  /* 0x0000001f1c1f7299 */ /* 0x000fe200080006ff */
[----:B------:R-:W-:Y:S11]  /*1670*/  BRA.U UP1, `(.L_x_19) ;  /* 0x0000000101447547 */ /* 0x000ff6000b800000 */
[----:B------:R-:W1:Y:S01]  /*1680*/  LDCU.128 UR8, c[0x0][0xb10] ;  /* 0x00016200ff0877ac */ /* 0x000e620008000c00 */
[----:B------:R-:W2:Y:S01]  /*1690*/  LDCU UR12, c[0x0][0xb0c] ;  /* 0x00016180ff0c77ac */ /* 0x000ea20008000800 */
[----:B------:R-:W3:Y:S01]  /*16a0*/  LDCU UR13, c[0x0][0xb20] ;  /* 0x00016400ff0d77ac */ /* 0x000ee20008000800 */
[----:B-1----:R-:W-:Y:S02]  /*16b0*/  UIMAD.WIDE.U32 UR6, UR20, UR8, URZ ;  /* 0x00000008140672a5 */ /* 0x002fe4000f8e00ff */
[----:B------:R-:W-:Y:S02]  /*16c0*/  UIMAD.WIDE.U32 UR4, UR24, UR11, URZ ;  /* 0x0000000b180472a5 */ /* 0x000fe4000f8e00ff */
[----:B--2---:R-:W-:Y:S02]  /*16d0*/  UISETP.NE.AND UP2, UPT, UR12, 0x1, UPT ;  /* 0x000000010c00788c */ /* 0x004fe4000bf45270 */
[----:B------:R-:W-:Y:S01]  /*16e0*/  UISETP.NE.AND UP1, UPT, UR10, 0x1, UPT ;  /* 0x000000010a00788c */ /* 0x000fe2000bf25270 */
[----:B------:R-:W-:-:S02]  /*16f0*/  UMOV UR6, UR7 ;  /* 0x0000000700067c82 */ /* 0x000fc40008000000 */
[----:B------:R-:W-:Y:S01]  /*1700*/  UMOV UR4, UR5 ;  /* 0x0000000500047c82 */ /* 0x000fe20008000000 */
[----:B------:R-:W-:Y:S02]  /*1710*/  USHF.R.U32.HI UR6, URZ, UR9, UR6 ;  /* 0x00000009ff067299 */ /* 0x000fe40008011606 */
[----:B---3--:R-:W-:Y:S02]  /*1720*/  USHF.R.U32.HI UR4, URZ, UR13, UR4 ;  /* 0x0000000dff047299 */ /* 0x008fe40008011604 */
[----:B------:R-:W-:Y:S02]  /*1730*/  USEL UR5, UR20, UR6, !UP2 ;  /* 0x0000000614057287 */ /* 0x000fe4000d000000 */
[----:B------:R-:W-:-:S04]  /*1740*/  USEL UR4, UR24, UR4, !UP1 ;  /* 0x0000000418047287 */ /* 0x000fc8000c800000 */
[----:B------:R-:W-:Y:S02]  /*1750*/  UIADD3 UR6, UPT, UPT, UR5, -UR4, URZ ;  /* 0x8000000405067290 */ /* 0x000fe4000fffe0ff */
[----:B------:R-:W-:Y:S02]  /*1760*/  UIADD3 UR4, UPT, UPT, -UR5, UR4, URZ ;  /* 0x0000000405047290 */ /* 0x000fe4000fffe1ff */
[----:B------:R-:W-:Y:S02]  /*1770*/  UIMAD UR24, UR6, UR10, UR24 ;  /* 0x0000000a061872a4 */ /* 0x000fe4000f8e0218 */
[----:B------:R-:W-:-:S12]  /*1780*/  UIMAD UR20, UR4, UR12, UR20 ;  /* 0x0000000c041472a4 */ /* 0x000fd8000f8e0214 */
.L_x_19:
[----:B------:R-:W-:Y:S05]  /*1790*/  BRA.U !UP5, `(.L_x_20) ;  /* 0x000000010d0c7547 */ /* 0x000fea000b800000 */
[----:B------:R-:W-:Y:S01]  /*17a0*/  UCGABAR_WAIT ;  /* 0x0000000000007dc7 */ /* 0x000fe20008000000 */
[----:B------:R-:W-:Y:S01]  /*17b0*/  CCTL.IVALL ;  /* 0x00000000ff00798f */ /* 0x000fe20002000000 */
[----:B------:R-:W-:Y:S05]  /*17c0*/  BRA `(.L_x_21) ;  /* 0x0000000000047947 */ /* 0x000fea0003800000 */
.L_x_20:
[----:B------:R-:W-:Y:S06]  /*17d0*/  BAR.SYNC.DEFER_BLOCKING 0x0 ;  /* 0x0000000000007b1d */ /* 0x000fec0000010000 */
.L_x_21:
[----:B------:R-:W-:Y:S05]  /*17e0*/  BRA.U UP0, `(.L_x_22) ;  /* 0x0000001500b47547 */ /* 0x000fea000b800000 */
[----:B------:R-:W1:Y:S01]  /*17f0*/  LDCU UR6, c[0x0][0x38c] ;  /* 0x00007180ff0677ac */ /* 0x000e620008000800 */
[----:B------:R-:W-:Y:S01]  /*1800*/  PLOP3.LUT P2, PT, PT, PT, UP3, 0x80, 0x8 ;  /* 0x000000000008781c */ /* 0x000fe20003f4f038 */
[----:B------:R-:W-:Y:S01]  /*1810*/  IMAD.MOV.U32 R12, RZ, RZ, 0x1 ;  /* 0x00000001ff0c7424 */ /* 0x000fe200078e00ff */
[----:B------:R-:W-:Y:S02]  /*1820*/  ISETP.NE.AND P3, PT, R0, RZ, P4 ;  /* 0x000000ff0000720c */ /* 0x000fe40002765270 */
[----:B------:R-:W-:Y:S02]  /*1830*/  CS2R R10, SRZ ;  /* 0x00000000000a7805 */ /* 0x000fe4000001ff00 */
[----:B------:R-:W-:Y:S01]  /*1840*/  PLOP3.LUT P2, PT, P2, PT, PT, 0x8, 0x80 ;  /* 0x000000000080781c */ /* 0x000fe2000174e170 */
[----:B------:R-:W-:Y:S01]  /*1850*/  IMAD.MOV.U32 R9, RZ, RZ, RZ ;  /* 0x000000ffff097224 */ /* 0x000fe200078e00ff */
[----:B------:R-:W2:Y:S01]  /*1860*/  LDCU UR49, c[0x0][0x370] ;  /* 0x00006e00ff3177ac */ /* 0x000ea20008000800 */
[----:B------:R-:W-:Y:S01]  /*1870*/  IMAD.MOV.U32 R8, RZ, RZ, 0x1 ;  /* 0x00000001ff087424 */ /* 0x000fe200078e00ff */
[----:B------:R-:W3:Y:S01]  /*1880*/  LDCU.64 UR42, c[0x0][0x348] ;  /* 0x00006900ff2a77ac */ /* 0x000ee20008000a00 */
[----:B------:R-:W-:Y:S01]  /*1890*/  ULEA.HI UR53, UR37, UR55, URZ, 0x1a ;  /* 0x0000003725357291 */ /* 0x000fe2000f8fd0ff */
[----:B------:R-:W4:Y:S01]  /*18a0*/  LDCU UR48, c[0x0][0x374] ;  /* 0x00006e80ff3077ac */ /* 0x000f220008000800 */
[----:B-1----:R-:W-:-:S02]  /*18b0*/  UIADD3 UR5, UPT, UPT, UR6, 0x7f, URZ ;  /* 0x0000007f06057890 */ /* 0x002fc4000fffe0ff */
[----:B------:R-:W-:Y:S02]  /*18c0*/  UIADD3 UR56, UPT, UPT, UR6, 0xfe, URZ ;  /* 0x000000fe06387890 */ /* 0x000fe4000fffe0ff */
[----:B------:R-:W-:Y:S01]  /*18d0*/  USHF.R.S32.HI UR4, URZ, 0x1f, UR5 ;  /* 0x0000001fff047899 */ /* 0x000fe20008011405 */
[----:B------:R-:W-:-:S03]  /*18e0*/  UMOV UR29, URZ ;  /* 0x000000ff001d7c82 */ /* 0x000fc60008000000 */
[----:B------:R-:W-:Y:S02]  /*18f0*/  ULEA.HI UR4, UR4, UR5, URZ, 0x7 ;  /* 0x0000000504047291 */ /* 0x000fe4000f8f38ff */
[----:B------:R-:W-:Y:S02]  /*1900*/  UIADD3 UR5, UPT, UPT, UR6, -0x1, URZ ;  /* 0xffffffff06057890 */ /* 0x000fe4000fffe0ff */
[----:B------:R-:W-:Y:S02]  /*1910*/  USHF.R.S32.HI UR51, URZ, 0x7, UR4 ;  /* 0x00000007ff337899 */ /* 0x000fe40008011404 */
[----:B------:R-:W-:Y:S02]  /*1920*/  UISETP.GE.U32.AND UP1, UPT, UR5, -0xff, UPT ;  /* 0xffffff010500788c */ /* 0x000fe4000bf26070 */
[----:B------:R-:W-:-:S04]  /*1930*/  UISETP.LT.U32.AND UP0, UPT, UR51, 0x6, UPT ;  /* 0x000000063300788c */ /* 0x000fc8000bf01070 */
[----:B------:R-:W-:Y:S02]  /*1940*/  USEL UR50, UR51, 0x6, UP0 ;  /* 0x0000000633327887 */ /* 0x000fe40008000000 */
[----:B------:R-:W-:Y:S02]  /*1950*/  UISETP.NE.AND UP0, UPT, UR21, URZ, UPT ;  /* 0x000000ff1500728c */ /* 0x000fe4000bf05270 */
[----:B------:R-:W-:Y:S02]  /*1960*/  UIADD3 UR4, UPT, UPT, UR50, -0x1, URZ ;  /* 0xffffffff32047890 */ /* 0x000fe4000fffe0ff */
[----:B------:R-:W-:Y:S02]  /*1970*/  @UP1 UIADD3 UR4, UPT, UPT, UR50, URZ, URZ ;  /* 0x000000ff32041290 */ /* 0x000fe4000fffe0ff */
[----:B------:R-:W-:Y:S02]  /*1980*/  USEL UR38, UR46, 0x2, UP0 ;  /* 0x000000022e267887 */ /* 0x000fe40008000000 */
[----:B------:R-:W-:-:S02]  /*1990*/  UIADD3 UR54, UPT, UPT, UR51, -UR50, URZ ;  /* 0x8000003233367290 */ /* 0x000fc4000fffe0ff */
[----:B------:R-:W-:Y:S02]  /*19a0*/  UIADD3 UR39, UPT, UPT, UR4, 0x1, URZ ;  /* 0x0000000104277890 */ /* 0x000fe4000fffe0ff */
[----:B--234-:R-:W-:-:S12]  /*19b0*/  UIADD3 UR52, UPT, UPT, -UR4, URZ, URZ ;  /* 0x000000ff04347290 */ /* 0x01cfd8000fffe1ff */
.L_x_46:
[----:B------:R-:W-:Y:S01]  /*19c0*/  UISETP.NE.AND UP0, UPT, UR47, URZ, UPT ;  /* 0x000000ff2f00728c */ /* 0x000fe2000bf05270 */
[----:B------:R-:W1:Y:S08]  /*19d0*/  S2UR UR47, SR_CgaCtaId ;  /* 0x00000000002f79c3 */ /* 0x000e700000008800 */
[----:B---3--:R-:W-:Y:S05]  /*19e0*/  BRA.U UP0, `(.L_x_23) ;  /* 0x0000000100347547 */ /* 0x008fea000b800000 */
[----:B------:R-:W2:Y:S01]  /*19f0*/  S2R R0, SR_CgaCtaId ;  /* 0x0000000000007919 */ /* 0x000ea20000008800 */
[----:B------:R-:W-:-:S04]  /*1a00*/  MOV R2, 0x400 ;  /* 0x0000040000027802 */ /* 0x000fc80000000f00 */
[----:B--2---:R-:W-:Y:S02]  /*1a10*/  LEA R0, R0, R2, 0x18 ;  /* 0x0000000200007211 */ /* 0x004fe400078ec0ff */
[----:B------:R-:W-:-:S03]  /*1a20*/  SHF.L.U32 R2, R8, 0x1f, RZ ;  /* 0x0000001f08027819 */ /* 0x000fc600000006ff */
[----:B------:R-:W-:-:S04]  /*1a30*/  IMAD R0, R9, 0x8, R0 ;  /* 0x0000000809007824 */ /* 0x000fc800078e0200 */
[----:B------:R-:W2:Y:S02]  /*1a40*/  SYNCS.PHASECHK.TRANS64.TRYWAIT P0, [R0+URZ+0x120], R2 ;  /* 0x00012002000075a7 */ /* 0x000ea400080011ff */
[----:B--2---:R-:W-:Y:S05]  /*1a50*/  @!P0 BRA `(.L_x_24) ;  /* 0x0000007800388947 */ /* 0x004fea0003800000 */
.L_x_155:
[----:B------:R-:W-:Y:S01]  /*1a60*/  VIADD R9, R9, 0x1 ;  /* 0x0000000109097836 */ /* 0x000fe20000000000 */
[----:B------:R2:W-:Y:S04]  /*1a70*/  SYNCS.ARRIVE.TRANS64.A1T0 RZ, [R0+URZ+0x110], RZ ;  /* 0x000110ff00ff79a7 */ /* 0x0005e800081000ff */
[----:B------:R-:W-:-:S04]  /*1a80*/  ISETP.NE.AND P0, PT, R9, 0x2, PT ;  /* 0x000000020900780c */ /* 0x000fc80003f05270 */
[----:B------:R-:W-:Y:S02]  /*1a90*/  SEL R9, R9, RZ, P0 ;  /* 0x000000ff09097207 */ /* 0x000fe40000000000 */
[----:B--2---:R-:W-:-:S04]  /*1aa0*/  SEL R0, RZ, 0x1, P0 ;  /* 0x00000001ff007807 */ /* 0x004fc80000000000 */
[----:B------:R-:W-:-:S07]  /*1ab0*/  LOP3.LUT R8, R8, R0, RZ, 0x3c, !PT ;  /* 0x0000000008087212 */ /* 0x000fce00078e3cff */
.L_x_23:
[----:B------:R-:W-:Y:S01]  /*1ac0*/  UMOV UR21, 0x400 ;  /* 0x0000040000157882 */ /* 0x000fe20000000000 */
[----:B------:R-:W-:Y:S01]  /*1ad0*/  SHF.L.U32 R0, R12, 0x1f, RZ ;  /* 0x0000001f0c007819 */ /* 0x000fe200000006ff */
[----:B-1----:R-:W-:Y:S02]  /*1ae0*/  ULEA UR21, UR47, UR21, 0x18 ;  /* 0x000000152f157291 */ /* 0x002fe4000f8ec0ff */
[----:B------:R-:W-:Y:S02]  /*1af0*/  UISETP.GE.U32.AND UP0, UPT, UR56, 0xff, UPT ;  /* 0x000000ff3800788c */ /* 0x000fe4000bf06070 */
[----:B------:R-:W-:Y:S02]  /*1b00*/  ULEA UR4, UR29, UR21, 0x3 ;  /* 0x000000151d047291 */ /* 0x000fe4000f8e18ff */
[----:B------:R-:W-:Y:S01]  /*1b10*/  ULEA UR19, UR24, UR55, 0x7 ;  /* 0x0000003718137291 */ /* 0x000fe2000f8e38ff */
[----:B------:R-:W-:-:S06]  /*1b20*/  UMOV UR13, URZ ;  /* 0x000000ff000d7c82 */ /* 0x000fcc0008000000 */
[----:B------:R1:W2:Y:S01]  /*1b30*/  SYNCS.PHASECHK.TRANS64.TRYWAIT P1, [UR4+0x30], R0 ;  /* 0x00003000ff0075a7 */ /* 0x0002a20008021104 */
[----:B------:R-:W-:-:S04]  /*1b40*/  ULEA.HI UR4, UR20, UR20, URZ, 0x1 ;  /* 0x0000001414047291 */ /* 0x000fc8000f8f08ff */
[----:B------:R-:W-:-:S04]  /*1b50*/  USHF.L.U32 UR4, UR4, 0x6, URZ ;  /* 0x0000000604047899 */ /* 0x000fc800080006ff */
[----:B------:R-:W-:-:S04]  /*1b60*/  ULOP3.LUT UR35, UR4, 0xffffff80, URZ, 0xc0, !UPT ;  /* 0xffffff8004237892 */ /* 0x000fc8000f8ec0ff */
[----:B------:R-:W-:Y:S01]  /*1b70*/  UIADD3 UR35, UPT, UPT, UR53, UR35, URZ ;  /* 0x0000002335237290 */ /* 0x000fe2000fffe0ff */
[----:B------:R-:W-:Y:S11]  /*1b80*/  BRA.U !UP0, `(.L_x_25) ;  /* 0x0000000508107547 */ /* 0x000ff6000b800000 */
[----:B------:R-:W-:Y:S01]  /*1b90*/  UMOV UR30, UR52 ;  /* 0x00000034001e7c82 */ /* 0x000fe20008000000 */
[----:B------:R-:W-:Y:S01]  /*1ba0*/  UMOV UR6, UR29 ;  /* 0x0000001d00067c82 */ /* 0x000fe20008000000 */
[----:B------:R-:W-:-:S05]  /*1bb0*/  UMOV UR26, 0x40 ;  /* 0x00000040001a7882 */ /* 0x000fca0000000000 */
.L_x_33:
[----:B------:R-:W-:Y:S01]  /*1bc0*/  ULEA UR5, UR6, UR21, 0x3 ;  /* 0x0000001506057291 */ /* 0x000fe2000f8e18ff */
[----:B--2---:R-:W-:Y:S01]  /*1bd0*/  @P4 MOV R2, 0x10000 ;  /* 0x0001000000024802 */ /* 0x004fe20000000f00 */
[----:B--23--:R-:W-:Y:S10]  /*1be0*/  @P1 BRA `(.L_x_26) ;  /* 0x00000000000c1947 */ /* 0x00cff40003800000 */
[----:B------:R-:W-:-:S04]  /*1bf0*/  SHF.L.U32 R3, R12, 0x1f, RZ ;  /* 0x0000001f0c037819 */ /* 0x000fc800000006ff */
[----:B------:R-:W2:Y:S02]  /*1c00*/  SYNCS.PHASECHK.TRANS64.TRYWAIT P0, [UR5+0x30], R3 ;  /* 0x00003003ff0075a7 */ /* 0x000ea40008001105 */
[----:B--2---:R-:W-:Y:S05]  /*1c10*/  @!P0 BRA `(.L_x_27) ;  /* 0x0000007400dc8947 */ /* 0x004fea0003800000 */
.L_x_26:
[----:B------:R2:W-:Y:S01]  /*1c20*/  @P4 SYNCS.ARRIVE.TRANS64 RZ, [UR5], R2 ;  /* 0x00000002ffff49a7 */ /* 0x0005e20008000005 */
[----:B------:R-:W-:Y:S02]  /*1c30*/  ULOP3.LUT UR4, UR38, 0x2, URZ, 0xfc, !UPT ;  /* 0x0000000226047892 */ /* 0x000fe4000f8efcff */
[----:B------:R-:W-:Y:S02]  /*1c40*/  UIADD3 UR30, UPT, UPT, UR30, 0x1, URZ ;  /* 0x000000011e1e7890 */ /* 0x000fe4000fffe0ff */
[----:B------:R-:W-:Y:S02]  /*1c50*/  UISETP.NE.AND UP0, UPT, UR4, 0x2, UPT ;  /* 0x000000020400788c */ /* 0x000fe4000bf05270 */
[----:B------:R-:W-:-:S07]  /*1c60*/  UISETP.NE.AND UP2, UPT, UR30, 0x1, UPT ;  /* 0x000000011e00788c */ /* 0x000fce000bf45270 */
[----:B------:R-:W-:Y:S05]  /*1c70*/  BRA.U UP0, `(.L_x_28) ;  /* 0x0000000100047547 */ /* 0x000fea000b800000 */
[----:B------:R-:W-:Y:S05]  /*1c80*/  BPT.TRAP 0x1 ;  /* 0x000000040000795c */ /* 0x000fea0000300000 */
.L_x_28:
[----:B------:R-:W-:Y:S04]  /*1c90*/  BSSY.RECONVERGENT B0, `(.L_x_29) ;  /* 0x0000003000007945 */ /* 0x000fe80003800200 */
[----:B------:R-:W-:Y:S05]  /*1ca0*/  @!P3 BRA `(.L_x_30) ;  /* 0x000000000004b947 */ /* 0x000fea0003800000 */
[----:B------:R-:W-:Y:S05]  /*1cb0*/  BPT.TRAP 0x1 ;  /* 0x000000040000795c */ /* 0x000fea0000300000 */
.L_x_30:
[----:B------:R-:W-:Y:S05]  /*1cc0*/  BSYNC.RECONVERGENT B0 ;  /* 0x0000000000007941 */ /* 0x000fea0003800200 */
.L_x_29:
[----:B------:R-:W-:Y:S01]  /*1cd0*/  UIADD3 UR4, UPT, UPT, UR6, 0x1, URZ ;  /* 0x0000000106047890 */ /* 0x000fe2000fffe0ff */
[----:B------:R-:W-:Y:S01]  /*1ce0*/  BSSY.RECONVERGENT B0, `(.L_x_31) ;  /* 0x000002a000007945 */ /* 0x000fe20003800200 */
[----:B------:R-:W-:Y:S02]  /*1cf0*/  ELECT P0, URZ, PT ;  /* 0x0000000000ff782f */ /* 0x000fe40003800000 */
[----:B------:R-:W-:-:S04]  /*1d00*/  UISETP.NE.AND UP0, UPT, UR4, 0x6, UPT ;  /* 0x000000060400788c */ /* 0x000fc8000bf05270 */
[----:B------:R-:W-:Y:S02]  /*1d10*/  USEL UR7, URZ, 0x1, UP0 ;  /* 0x00000001ff077887 */ /* 0x000fe40008000000 */
[----:B------:R-:W-:-:S04]  /*1d20*/  USEL UR29, UR4, URZ, UP0 ;  /* 0x000000ff041d7287 */ /* 0x000fc80008000000 */
[----:B------:R-:W-:Y:S01]  /*1d30*/  ULEA UR4, UR29, UR21, 0x3 ;  /* 0x000000151d047291 */ /* 0x000fe2000f8e18ff */
[----:B------:R-:W-:-:S04]  /*1d40*/  LOP3.LUT R12, R12, UR7, RZ, 0x3c, !PT ;  /* 0x000000070c0c7c12 */ /* 0x000fc8000f8e3cff */
[----:B-1----:R-:W-:-:S04]  /*1d50*/  SHF.L.U32 R0, R12, 0x1f, RZ ;  /* 0x0000001f0c007819 */ /* 0x002fc800000006ff */
[----:B------:R1:W3:Y:S01]  /*1d60*/  SYNCS.PHASECHK.TRANS64.TRYWAIT P1, [UR4+0x30], R0 ;  /* 0x00003000ff0075a7 */ /* 0x0002e20008021104 */
[----:B------:R-:W-:Y:S05]  /*1d70*/  @!P0 BRA `(.L_x_32) ;  /* 0x0000000000808947 */ /* 0x000fea0003800000 */
[----:B------:R-:W-:Y:S02]  /*1d80*/  USHF.L.U32 UR4, UR6, 0xe, URZ ;  /* 0x0000000e06047899 */ /* 0x000fe400080006ff */
[----:B------:R-:W-:Y:S02]  /*1d90*/  UIADD3 UR22, UP1, UPT, UR42, 0x80, URZ ;  /* 0x000000802a167890 */ /* 0x000fe4000ff3e0ff */
[----:B------:R-:W-:Y:S02]  /*1da0*/  ULEA UR24, UR37, UR4, 0x1 ;  /* 0x0000000425187291 */ /* 0x000fe4000f8e08ff */
[----:B------:R-:W-:Y:S02]  /*1db0*/  UIADD3 UR14, UP0, UPT, UR42, 0x180, URZ ;  /* 0x000001802a0e7890 */ /* 0x000fe4000ff1e0ff */
[----:B------:R-:W-:Y:S02]  /*1dc0*/  UIADD3 UR24, UPT, UPT, UR21, UR24, URZ ;  /* 0x0000001815187290 */ /* 0x000fe4000fffe0ff */
[----:B------:R-:W-:-:S02]  /*1dd0*/  UIADD3 UR4, UPT, UPT, UR21, UR4, URZ ;  /* 0x0000000415047290 */ /* 0x000fc4000fffe0ff */
[----:B------:R-:W-:Y:S02]  /*1de0*/  UIADD3 UR34, UPT, UPT, UR26, -0x40, URZ ;  /* 0xffffffc01a227890 */ /* 0x000fe4000fffe0ff */
[----:B------:R-:W-:Y:S02]  /*1df0*/  ULOP3.LUT UR33, UR5, 0xfefffff8, URZ, 0xc0, !UPT ;  /* 0xfefffff805217892 */ /* 0x000fe4000f8ec0ff */
[----:B------:R-:W-:Y:S02]  /*1e00*/  UIADD3.X UR23, UPT, UPT, URZ, UR43, URZ, UP1, !UPT ;  /* 0x0000002bff177290 */ /* 0x000fe40008ffe4ff */
[----:B------:R-:W-:Y:S02]  /*1e10*/  UIADD3 UR32, UPT, UPT, UR24, 0x4300, URZ ;  /* 0x0000430018207890 */ /* 0x000fe4000fffe0ff */
[----:B------:R-:W-:Y:S02]  /*1e20*/  UPRMT UR7, URZ, 0x5410, UR31 ;  /* 0x00005410ff077896 */ /* 0x000fe4000800001f */
[----:B------:R-:W-:-:S02]  /*1e30*/  UIADD3 UR24, UPT, UPT, UR24, 0x6300, URZ ;  /* 0x0000630018187890 */ /* 0x000fc4000fffe0ff */
[----:B------:R-:W-:Y:S02]  /*1e40*/  UIADD3.X UR15, UPT, UPT, URZ, UR43, URZ, UP0, !UPT ;  /* 0x0000002bff0f7290 */ /* 0x000fe400087fe4ff */
[----:B------:R-:W-:Y:S02]  /*1e50*/  UIADD3 UR16, UPT, UPT, UR4, 0x1c300, URZ ;  /* 0x0001c30004107890 */ /* 0x000fe4000fffe0ff */
[----:B------:R-:W-:Y:S01]  /*1e60*/  UIADD3 UR8, UPT, UPT, UR4, 0x1e300, URZ ;  /* 0x0001e30004087890 */ /* 0x000fe2000fffe0ff */
[----:B------:R-:W-:Y:S01]  /*1e70*/  UMOV UR40, 0x0 ;  /* 0x0000000000287882 */ /* 0x000fe20000000000 */
[----:B------:R-:W-:Y:S01]  /*1e80*/  UMOV UR41, 0x10000000 ;  /* 0x1000000000297882 */ /* 0x000fe20000000000 */
[----:B------:R-:W-:Y:S01]  /*1e90*/  UMOV UR27, UR35 ;  /* 0x00000023001b7c82 */ /* 0x000fe20008000000 */
[----:B------:R-:W-:Y:S01]  /*1ea0*/  UMOV UR28, UR36 ;  /* 0x00000024001c7c82 */ /* 0x000fe20008000000 */
[----:B------:R-:W-:Y:S01]  /*1eb0*/  UMOV UR25, UR33 ;  /* 0x0000002100197c82 */ /* 0x000fe20008000000 */
[----:B------:R-:W-:Y:S01]  /*1ec0*/  UMOV UR20, UR36 ;  /* 0x0000002400147c82 */ /* 0x000fe20008000000 */
[----:B------:R-:W-:Y:S01]  /*1ed0*/  UMOV UR17, UR33 ;  /* 0x0000002100117c82 */ /* 0x000fe20008000000 */
[----:B------:R-:W-:Y:S01]  /*1ee0*/  UMOV UR18, UR34 ;  /* 0x0000002200127c82 */ /* 0x000fe20008000000 */
[----:B------:R4:W-:Y:S01]  /*1ef0*/  UTMALDG.3D.MULTICAST.2CTA [UR32], [UR22], UR7, desc[UR40] ;  /* 0x00002820160073b4 */ /* 0x0009e20008211807 */
[----:B------:R-:W-:Y:S01]  /*1f00*/  UMOV UR10, UR26 ;  /* 0x0000001a000a7c82 */ /* 0x000fe20008000000 */
[----:B------:R-:W-:Y:S01]  /*1f10*/  UMOV UR11, UR19 ;  /* 0x00000013000b7c82 */ /* 0x000fe20008000000 */
[----:B------:R-:W-:Y:S01]  /*1f20*/  UMOV UR12, UR36 ;  /* 0x00000024000c7c82 */ /* 0x000fe20008000000 */
[----:B------:R-:W-:Y:S01]  /*1f30*/  UMOV UR9, UR33 ;  /* 0x0000002100097c82 */ /* 0x000fe20008000000 */
[----:B------:R4:W-:Y:S01]  /*1f40*/  UTMALDG.3D.MULTICAST.2CTA [UR24], [UR22], UR7, desc[UR40] ;  /* 0x00002818160073b4 */ /* 0x0009e20008211807 */
[----:B------:R4:W-:Y:S01]  /*1f50*/  UTMALDG.3D.2CTA [UR16], [UR14], desc[UR40] ;  /* 0x000028100e0075b4 */ /* 0x0009e20008211000 */
[----:B------:R4:W-:Y:S02]  /*1f60*/  UTMALDG.3D.2CTA [UR8], [UR14], desc[UR40] ;  /* 0x000028080e0075b4 */ /* 0x0009e40008211000 */
[----:B----4-:R-:W-:Y:S01]  /*1f70*/  NOP ;  /* 0x0000000000007918 */ /* 0x010fe20000000000 */
.L_x_32:
[----:B------:R-:W-:Y:S05]  /*1f80*/  BSYNC.RECONVERGENT B0 ;  /* 0x0000000000007941 */ /* 0x000fea0003800200 */
.L_x_31:
[----:B------:R-:W-:Y:S01]  /*1f90*/  UIADD3 UR26, UPT, UPT, UR26, 0x80, URZ ;  /* 0x000000801a1a7890 */ /* 0x000fe2000fffe0ff */
[----:B------:R-:W-:Y:S01]  /*1fa0*/  UMOV UR6, UR29 ;  /* 0x0000001d00067c82 */ /* 0x000fe20008000000 */
[----:B------:R-:W-:Y:S01]  /*1fb0*/  UMOV UR13, UR39 ;  /* 0x00000027000d7c82 */ /* 0x000fe20008000000 */
[----:B------:R-:W-:Y:S09]  /*1fc0*/  BRA.U UP2, `(.L_x_33) ;  /* 0xfffffff902fc7547 */ /* 0x000ff2000b83ffff */
.L_x_25:
[----:B------:R-:W-:Y:S01]  /*1fd0*/  ULEA UR4, UR29, UR21, 0x3 ;  /* 0x000000151d047291 */ /* 0x000fe2000f8e18ff */
[----:B-1----:R-:W-:Y:S01]  /*1fe0*/  SHF.L.U32 R0, R12, 0x1f, RZ ;  /* 0x0000001f0c007819 */ /* 0x002fe200000006ff */
[----:B------:R-:W-:Y:S01]  /*1ff0*/  @!P2 SYNCS.ARRIVE.TRANS64.A1T0 RZ, [UR21+0xa8], RZ ;  /* 0x0000a8ffffffa9a7 */ /* 0x000fe20008100015 */
[----:B------:R-:W-:-:S06]  /*2000*/  UISETP.GT.AND UP0, UPT, UR51, UR50, UPT ;  /* 0x000000323300728c */ /* 0x000fcc000bf04270 */
[----:B--23--:R1:W2:Y:S03]  /*2010*/  SYNCS.PHASECHK.TRANS64.TRYWAIT P1, [UR4+0x30], R0 ;  /* 0x00003000ff0075a7 */ /* 0x00c2a60008021104 */
[----:B------:R-:W-:Y:S05]  /*2020*/  BRA.U !UP0, `(.L_x_34) ;  /* 0x0000000508087547 */ /* 0x000fea000b800000 */
[----:B------:R-:W-:Y:S01]  /*2030*/  UIADD3 UR30, UPT, UPT, UR54, UR13, URZ ;  /* 0x0000000d361e7290 */ /* 0x000fe2000fffe0ff */
[----:B------:R-:W-:-:S11]  /*2040*/  UMOV UR7, UR29 ;  /* 0x0000001d00077c82 */ /* 0x000fd60008000000 */
.L_x_42:
[----:B------:R-:W-:Y:S01]  /*2050*/  ULEA UR6, UR7, UR21, 0x3 ;  /* 0x0000001507067291 */ /* 0x000fe2000f8e18ff */
[----:B--2---:R-:W-:Y:S01]  /*2060*/  @P4 MOV R2, 0x10000 ;  /* 0x0001000000024802 */ /* 0x004fe20000000f00 */
[----:B--23--:R-:W-:Y:S10]  /*2070*/  @P1 BRA `(.L_x_35) ;  /* 0x00000000000c1947 */ /* 0x00cff40003800000 */
[----:B------:R-:W-:-:S04]  /*2080*/  SHF.L.U32 R3, R12, 0x1f, RZ ;  /* 0x0000001f0c037819 */ /* 0x000fc800000006ff */
[----:B------:R-:W2:Y:S02]  /*2090*/  SYNCS.PHASECHK.TRANS64.TRYWAIT P0, [UR6+0x30], R3 ;  /* 0x00003003ff0075a7 */ /* 0x000ea40008001106 */
[----:B--2---:R-:W-:Y:S05]  /*20a0*/  @!P0 BRA `(.L_x_36) ;  /* 0x0000007000d08947 */ /* 0x004fea0003800000 */
.L_x_35:
[----:B------:R2:W-:Y:S01]  /*20b0*/  @P4 SYNCS.ARRIVE.TRANS64 RZ, [UR6], R2 ;  /* 0x00000002ffff49a7 */ /* 0x0005e20008000006 */
[----:B------:R-:W-:-:S04]  /*20c0*/  ULOP3.LUT UR4, UR38, 0x2, URZ, 0xfc, !UPT ;  /* 0x0000000226047892 */ /* 0x000fc8000f8efcff */
[----:B------:R-:W-:-:S09]  /*20d0*/  UISETP.NE.AND UP0, UPT, UR4, 0x2, UPT ;  /* 0x000000020400788c */ /* 0x000fd2000bf05270 */
[----:B------:R-:W-:Y:S05]  /*20e0*/  BRA.U UP0, `(.L_x_37) ;  /* 0x0000000100047547 */ /* 0x000fea000b800000 */
[----:B------:R-:W-:Y:S05]  /*20f0*/  BPT.TRAP 0x1 ;  /* 0x000000040000795c */ /* 0x000fea0000300000 */
.L_x_37:
[----:B------:R-:W-:Y:S04]  /*2100*/  BSSY.RECONVERGENT B0, `(.L_x_38) ;  /* 0x0000003000007945 */ /* 0x000fe80003800200 */
[----:B------:R-:W-:Y:S05]  /*2110*/  @!P3 BRA `(.L_x_39) ;  /* 0x000000000004b947 */ /* 0x000fea0003800000 */
[----:B------:R-:W-:Y:S05]  /*2120*/  BPT.TRAP 0x1 ;  /* 0x000000040000795c */ /* 0x000fea0000300000 */
.L_x_39:
[----:B------:R-:W-:Y:S05]  /*2130*/  BSYNC.RECONVERGENT B0 ;  /* 0x0000000000007941 */ /* 0x000fea0003800200 */
.L_x_38:
        /* <DEDUP_REMOVED lines=14> */
[----:B------:R-:W-:Y:S02]  /*2220*/  USHF.L.U32 UR34, UR13, 0x7, URZ ;  /* 0x000000070d227899 */ /* 0x000fe400080006ff */
[----:B------:R-:W-:Y:S02]  /*2230*/  UIADD3 UR24, UPT, UPT, UR21, UR24, URZ ;  /* 0x0000001815187290 */ /* 0x000fe4000fffe0ff */
[----:B------:R-:W-:-:S02]  /*2240*/  UIADD3 UR22, UP0, UPT, UR42, 0x180, URZ ;  /* 0x000001802a167890 */ /* 0x000fc4000ff1e0ff */
[----:B------:R-:W-:Y:S02]  /*2250*/  UIADD3 UR4, UPT, UPT, UR21, UR4, URZ ;  /* 0x0000000415047290 */ /* 0x000fe4000fffe0ff */
[----:B------:R-:W-:Y:S02]  /*2260*/  ULOP3.LUT UR33, UR6, 0xfefffff8, URZ, 0xc0, !UPT ;  /* 0xfefffff806217892 */ /* 0x000fe4000f8ec0ff */
[----:B------:R-:W-:Y:S02]  /*2270*/  UIADD3.X UR15, UPT, UPT, URZ, UR43, URZ, UP1, !UPT ;  /* 0x0000002bff0f7290 */ /* 0x000fe40008ffe4ff */
[----:B------:R-:W-:Y:S02]  /*2280*/  UIADD3 UR32, UPT, UPT, UR24, 0x4300, URZ ;  /* 0x0000430018207890 */ /* 0x000fe4000fffe0ff */
[----:B------:R-:W-:Y:S02]  /*2290*/  UPRMT UR5, URZ, 0x5410, UR31 ;  /* 0x00005410ff057896 */ /* 0x000fe4000800001f */
[----:B------:R-:W-:-:S02]  /*22a0*/  UIADD3 UR26, UPT, UPT, UR34, 0x40, URZ ;  /* 0x00000040221a7890 */ /* 0x000fc4000fffe0ff */
[----:B------:R-:W-:Y:S02]  /*22b0*/  UIADD3 UR24, UPT, UPT, UR24, 0x6300, URZ ;  /* 0x0000630018187890 */ /* 0x000fe4000fffe0ff */
        /* <DEDUP_REMOVED lines=20> */
.L_x_41:
[----:B------:R-:W-:Y:S05]  /*2400*/  BSYNC.RECONVERGENT B0 ;  /* 0x0000000000007941 */ /* 0x000fea0003800200 */
.L_x_40:
[----:B------:R-:W-:Y:S01]  /*2410*/  UIADD3 UR13, UPT, UPT, UR13, 0x1, URZ ;  /* 0x000000010d0d7890 */ /* 0x000fe2000fffe0ff */
[----:B------:R-:W-:-:S03]  /*2420*/  UMOV UR7, UR29 ;  /* 0x0000001d00077c82 */ /* 0x000fc60008000000 */
[----:B------:R-:W-:-:S09]  /*2430*/  UISETP.NE.AND UP0, UPT, UR13, UR30, UPT ;  /* 0x0000001e0d00728c */ /* 0x000fd2000bf05270 */
[----:B------:R-:W-:Y:S05]  /*2440*/  BRA.U UP0, `(.L_x_42) ;  /* 0xfffffffd00007547 */ /* 0x000fea000b83ffff */
.L_x_34:
[C---:B------:R-:W-:Y:S01]  /*2450*/  LEA R3, R11.reuse, UR21, 0x3 ;  /* 0x000000150b037c11 */ /* 0x040fe2000f8e18ff */
[----:B------:R-:W-:Y:S01]  /*2460*/  NOP ;  /* 0x0000000000007918 */ /* 0x000fe20000000000 */
[----:B-1----:R-:W-:Y:S02]  /*2470*/  SHF.L.U32 R0, R10, 0x1f, RZ ;  /* 0x0000001f0a007819 */ /* 0x002fe400000006ff */
[----:B------:R-:W-:Y:S02]  /*2480*/  LEA R4, R11, UR21, 0x4 ;  /* 0x000000150b047c11 */ /* 0x000fe4000f8e20ff */
[----:B------:R-:W1:Y:S02]  /*2490*/  SYNCS.PHASECHK.TRANS64.TRYWAIT P0, [R3+URZ+0xb0], R0 ;  /* 0x0000b000030075a7 */ /* 0x000e6400080011ff */
[----:B-1----:R-:W-:Y:S05]  /*24a0*/  @!P0 BRA `(.L_x_43) ;  /* 0x0000006c00e88947 */ /* 0x002fea0003800000 */
.L_x_158:
[----:B------:R-:W4:Y:S01]  /*24b0*/  LDS.128 R4, [R4+0x140] ;  /* 0x0001400004047984 */ /* 0x000f220000000c00 */
[----:B------:R-:W-:Y:S01]  /*24c0*/  UISETP.GE.AND UP0, UPT, UR45, 0x1, UPT ;  /* 0x000000012d00788c */ /* 0x000fe2000bf06270 */
[----:B------:R-:W-:Y:S01]  /*24d0*/  @!PT LDS RZ, [RZ] ;  /* 0x00000000fffff984 */ /* 0x000fe20000000800 */
[----:B------:R-:W-:Y:S01]  /*24e0*/  @!PT LDS RZ, [RZ] ;  /* 0x00000000fffff984 */ /* 0x000fe20000000800 */
[----:B------:R-:W-:Y:S01]  /*24f0*/  @!PT LDS RZ, [RZ] ;  /* 0x00000000fffff984 */ /* 0x000fe20000000800 */
[----:B------:R-:W-:Y:S01]  /*2500*/  @!PT LDS RZ, [RZ] ;  /* 0x00000000fffff984 */ /* 0x000fe20000000800 */
[----:B------:R1:W-:Y:S06]  /*2510*/  MEMBAR.ALL.CTA ;  /* 0x0000000000007992 */ /* 0x0003ec0000008000 */
[----:B-1----:R-:W1:Y:S01]  /*2520*/  FENCE.VIEW.ASYNC.S ;  /* 0x00000000000073c6 */ /* 0x002e620000000000 */
[----:B----4-:R-:W-:-:S13]  /*2530*/  LOP3.LUT P0, RZ, R6, 0x1, RZ, 0xc0, !PT ;  /* 0x0000000106ff7812 */ /* 0x010fda000780c0ff */
[----:B-1----:R-:W-:Y:S01]  /*2540*/  VOTEU.ANY UP1, P0 ;  /* 0x0000000000ff7886 */ /* 0x002fe20000020100 */
[----:B------:R-:W-:-:S13]  /*2550*/  PLOP3.LUT P0, PT, PT, PT, UP1, 0x80, 0x8 ;  /* 0x000000000008781c */ /* 0x000fda0003f0f018 */
[----:B------:R-:W-:Y:S02]  /*2560*/  @P0 LOP3.LUT R0, R5, 0xffff, RZ, 0xc0, !PT ;  /* 0x0000ffff05000812 */ /* 0x000fe400078ec0ff */
[----:B--2---:R-:W-:Y:S02]  /*2570*/  @P0 MOV R2, R4 ;  /* 0x0000000400020202 */ /* 0x004fe40000000f00 */
[----:B------:R-:W-:Y:S01]  /*2580*/  @P0 R2UR UR5, R0 ;  /* 0x00000000000502ca */ /* 0x000fe200000e0000 */
[----:B------:R-:W-:Y:S01]  /*2590*/  VIADD R0, R3, 0xc0 ;  /* 0x000000c003007836 */ /* 0x000fe20000000000 */
[----:B------:R-:W-:Y:S02]  /*25a0*/  @P0 SHF.R.U32.HI R4, RZ, 0x10, R5 ;  /* 0x00000010ff040819 */ /* 0x000fe40000011605 */
[----:B------:R-:W-:Y:S02]  /*25b0*/  @P0 R2UR UR6, R2 ;  /* 0x00000000020602ca */ /* 0x000fe400000e0000 */
[----:B------:R-:W-:-:S02]  /*25c0*/  PRMT R0, RZ, 0x654, R0 ;  /* 0x00000654ff007816 */ /* 0x000fc40000000000 */
[----:B------:R-:W-:Y:S02]  /*25d0*/  @P0 R2UR UR4, R4 ;  /* 0x00000000040402ca */ /* 0x000fe400000e0000 */
[----:B------:R1:W-:Y:S03]  /*25e0*/  SYNCS.ARRIVE.TRANS64.RED.A1T0 RZ, [R0+URZ], RZ ;  /* 0x000000ff00ff79a7 */ /* 0x0003e600081004ff */
[----:B------:R-:W-:-:S04]  /*25f0*/  @UP1 UMOV UR44, UR5 ;  /* 0x00000005002c1c82 */ /* 0x000fc80008000000 */
[----:B------:R-:W-:-:S04]  /*2600*/  @UP1 UMOV UR46, UR6 ;  /* 0x00000006002e1c82 */ /* 0x000fc80008000000 */
[----:B------:R-:W-:Y:S01]  /*2610*/  @UP1 UMOV UR36, UR4 ;  /* 0x0000000400241c82 */ /* 0x000fe20008000000 */
[----:B------:R-:W-:Y:S05]  /*2620*/  BRA.U !UP0, `(.L_x_44) ;  /* 0x0000000108d47547 */ /* 0x000fea000b800000 */
[----:B------:R-:W2:Y:S01]  /*2630*/  LDCU.128 UR12, c[0x0][0xb10] ;  /* 0x00016200ff0c77ac */ /* 0x000ea20008000c00 */
[----:B------:R-:W4:Y:S01]  /*2640*/  LDCU UR22, c[0x0][0xb20] ;  /* 0x00016400ff1677ac */ /* 0x000f220008000800 */
[----:B------:R-:W3:Y:S01]  /*2650*/  LDCU UR20, c[0x0][0xb0c] ;  /* 0x00016180ff1477ac */ /* 0x000ee20008000800 */
[----:B------:R-:W1:Y:S01]  /*2660*/  LDCU.64 UR8, c[0x0][0xb28] ;  /* 0x00016500ff0877ac */ /* 0x000e620008000a00 */
[----:B------:R-:W-:Y:S02]  /*2670*/  UISETP.NE.AND UP3, UPT, UR45, 0x1, UPT ;  /* 0x000000012d00788c */ /* 0x000fe4000bf65270 */
[----:B--2---:R-:W-:Y:S02]  /*2680*/  UIMAD.WIDE.U32 UR6, UR48, UR15, URZ ;  /* 0x0000000f300672a5 */ /* 0x004fe4000f8e00ff */
[----:B------:R-:W-:Y:S02]  /*2690*/  UIMAD.WIDE.U32 UR4, UR49, UR12, URZ ;  /* 0x0000000c310472a5 */ /* 0x000fe4000f8e00ff */
[----:B------:R-:W-:-:S02]  /*26a0*/  UISETP.NE.AND UP0, UPT, UR14, 0x1, UPT ;  /* 0x000000010e00788c */ /* 0x000fc4000bf05270 */
[----:B------:R-:W-:Y:S01]  /*26b0*/  UIMAD.WIDE.U32 UR18, UR44, UR15, URZ ;  /* 0x0000000f2c1272a5 */ /* 0x000fe2000f8e00ff */
[----:B------:R-:W-:Y:S02]  /*26c0*/  UMOV UR6, UR7 ;  /* 0x0000000700067c82 */ /* 0x000fe40008000000 */
[----:B------:R-:W-:Y:S01]  /*26d0*/  UMOV UR4, UR5 ;  /* 0x0000000500047c82 */ /* 0x000fe20008000000 */
[----:B----4-:R-:W-:Y:S02]  /*26e0*/  USHF.R.U32.HI UR6, URZ, UR22, UR6 ;  /* 0x00000016ff067299 */ /* 0x010fe40008011606 */
[----:B---3--:R-:W-:Y:S02]  /*26f0*/  UISETP.NE.AND UP2, UPT, UR20, 0x1, UPT ;  /* 0x000000011400788c */ /* 0x008fe4000bf45270 */
[----:B------:R-:W-:Y:S02]  /*2700*/  USHF.R.U32.HI UR4, URZ, UR13, UR4 ;  /* 0x0000000dff047299 */ /* 0x000fe40008011604 */
[----:B------:R-:W-:-:S02]  /*2710*/  USEL UR5, UR48, UR6, !UP0 ;  /* 0x0000000630057287 */ /* 0x000fc4000c000000 */
[----:B------:R-:W-:Y:S02]  /*2720*/  USEL UR6, UR49, UR4, !UP2 ;  /* 0x0000000431067287 */ /* 0x000fe4000d000000 */
[----:B-1----:R-:W-:Y:S01]  /*2730*/  UIMAD.WIDE.U32 UR10, UR5, UR8, URZ ;  /* 0x00000008050a72a5 */ /* 0x002fe2000f8e00ff */
[----:B------:R-:W-:Y:S01]  /*2740*/  UMOV UR4, UR19 ;  /* 0x0000001300047c82 */ /* 0x000fe20008000000 */
[----:B------:R-:W-:Y:S02]  /*2750*/  UIMAD.WIDE.U32 UR16, UR46, UR12, URZ ;  /* 0x0000000c2e1072a5 */ /* 0x000fe4000f8e00ff */
[----:B------:R-:W-:-:S03]  /*2760*/  UIMAD.WIDE.U32 UR18, UR6, UR8, URZ ;  /* 0x00000008061272a5 */ /* 0x000fc6000f8e00ff */
[----:B------:R-:W-:Y:S01]  /*2770*/  UMOV UR10, UR11 ;  /* 0x0000000b000a7c82 */ /* 0x000fe20008000000 */
[----:B------:R-:W-:Y:S02]  /*2780*/  USHF.R.U32.HI UR4, URZ, UR22, UR4 ;  /* 0x00000016ff047299 */ /* 0x000fe40008011604 */
[----:B------:R-:W-:Y:S01]  /*2790*/  @UP3 USHF.R.U32.HI UR5, URZ, UR9, UR10 ;  /* 0x00000009ff053299 */ /* 0x000fe2000801160a */
[----:B------:R-:W-:Y:S01]  /*27a0*/  UMOV UR16, UR17 ;  /* 0x0000001100107c82 */ /* 0x000fe20008000000 */
[----:B------:R-:W-:Y:S01]  /*27b0*/  UMOV UR18, UR19 ;  /* 0x0000001300127c82 */ /* 0x000fe20008000000 */
[----:B------:R-:W-:Y:S02]  /*27c0*/  USHF.R.U32.HI UR13, URZ, UR13, UR16 ;  /* 0x0000000dff0d7299 */ /* 0x000fe40008011610 */
[----:B------:R-:W-:Y:S02]  /*27d0*/  USEL UR4, UR44, UR4, !UP0 ;  /* 0x000000042c047287 */ /* 0x000fe4000c000000 */
[----:B------:R-:W-:-:S02]  /*27e0*/  @UP3 USHF.R.U32.HI UR6, URZ, UR9, UR18 ;  /* 0x00000009ff063299 */ /* 0x000fc40008011612 */
[----:B------:R-:W-:Y:S02]  /*27f0*/  UIMAD UR7, UR45, UR5, URZ ;  /* 0x000000052d0772a4 */ /* 0x000fe4000f8e02ff */
[----:B------:R-:W-:Y:S02]  /*2800*/  USEL UR5, UR46, UR13, !UP2 ;  /* 0x0000000d2e057287 */ /* 0x000fe4000d000000 */
[----:B------:R-:W-:Y:S02]  /*2810*/  UIMAD UR10, UR45, UR6, URZ ;  /* 0x000000062d0a72a4 */ /* 0x000fe4000f8e02ff */
[----:B------:R-:W-:Y:S02]  /*2820*/  UISETP.GE.AND UP0, UPT, UR4, UR7, UPT ;  /* 0x000000070400728c */ /* 0x000fe4000bf06270 */
[----:B------:R-:W-:Y:S02]  /*2830*/  UIMAD.WIDE.U32 UR12, UR4, UR8, URZ ;  /* 0x00000008040c72a5 */ /* 0x000fe4000f8e00ff */
[----:B------:R-:W-:-:S02]  /*2840*/  UISETP.GE.OR UP0, UPT, UR5, UR10, UP0 ;  /* 0x0000000a0500728c */ /* 0x000fc40008706670 */
        /* <DEDUP_REMOVED lines=19> */
.L_x_44:
[----:B------:R-:W2:Y:S02]  /*2980*/  LDCU UR4, c[0x0][0xb30] ;  /* 0x00016600ff0477ac */ /* 0x000ea40008000800 */
[----:B--2---:R-:W-:-:S09]  /*2990*/  UISETP.NE.AND UP0, UPT, UR4, 0x1, UPT ;  /* 0x000000010400788c */ /* 0x004fd2000bf05270 */
[----:B------:R-:W-:Y:S05]  /*29a0*/  BRA.U UP0, `(.L_x_45) ;  /* 0x0000000100447547 */ /* 0x000fea000b800000 */
[----:B------:R-:W2:Y:S01]  /*29b0*/  LDCU.128 UR8, c[0x0][0xb10] ;  /* 0x00016200ff0877ac */ /* 0x000ea20008000c00 */
[----:B------:R-:W4:Y:S01]  /*29c0*/  LDCU UR12, c[0x0][0xb0c] ;  /* 0x00016180ff0c77ac */ /* 0x000f220008000800 */
[----:B------:R-:W1:Y:S01]  /*29d0*/  LDCU UR13, c[0x0][0xb20] ;  /* 0x00016400ff0d77ac */ /* 0x000e620008000800 */
[----:B--2---:R-:W-:Y:S02]  /*29e0*/  UIMAD.WIDE.U32 UR6, UR46, UR8, URZ ;  /* 0x000000082e0672a5 */ /* 0x004fe4000f8e00ff */
[----:B------:R-:W-:Y:S02]  /*29f0*/  UIMAD.WIDE.U32 UR4, UR44, UR11, URZ ;  /* 0x0000000b2c0472a5 */ /* 0x000fe4000f8e00ff */
[----:B----4-:R-:W-:Y:S02]  /*2a00*/  UISETP.NE.AND UP2, UPT, UR12, 0x1, UPT ;  /* 0x000000010c00788c */ /* 0x010fe4000bf45270 */
[----:B------:R-:W-:Y:S01]  /*2a10*/  UISETP.NE.AND UP0, UPT, UR10, 0x1, UPT ;  /* 0x000000010a00788c */ /* 0x000fe2000bf05270 */
[----:B------:R-:W-:-:S02]  /*2a20*/  UMOV UR6, UR7 ;  /* 0x0000000700067c82 */ /* 0x000fc40008000000 */
[----:B------:R-:W-:Y:S01]  /*2a30*/  UMOV UR4, UR5 ;  /* 0x0000000500047c82 */ /* 0x000fe20008000000 */
[----:B------:R-:W-:Y:S02]  /*2a40*/  USHF.R.U32.HI UR9, URZ, UR9, UR6 ;  /* 0x00000009ff097299 */ /* 0x000fe40008011606 */
[----:B-1----:R-:W-:Y:S02]  /*2a50*/  USHF.R.U32.HI UR4, URZ, UR13, UR4 ;  /* 0x0000000dff047299 */ /* 0x002fe40008011604 */
[----:B------:R-:W-:Y:S02]  /*2a60*/  USEL UR5, UR46, UR9, !UP2 ;  /* 0x000000092e057287 */ /* 0x000fe4000d000000 */
[----:B------:R-:W-:-:S04]  /*2a70*/  USEL UR4, UR44, UR4, !UP0 ;  /* 0x000000042c047287 */ /* 0x000fc8000c000000 */
[----:B------:R-:W-:Y:S02]  /*2a80*/  UIADD3 UR6, UPT, UPT, UR5, -UR4, URZ ;  /* 0x8000000405067290 */ /* 0x000fe4000fffe0ff */
[----:B------:R-:W-:Y:S02]  /*2a90*/  UIADD3 UR4, UPT, UPT, -UR5, UR4, URZ ;  /* 0x0000000405047290 */ /* 0x000fe4000fffe1ff */
[----:B------:R-:W-:Y:S02]  /*2aa0*/  UIMAD UR44, UR6, UR10, UR44 ;  /* 0x0000000a062c72a4 */ /* 0x000fe4000f8e022c */
[----:B------:R-:W-:-:S12]  /*2ab0*/  UIMAD UR46, UR4, UR12, UR46 ;  /* 0x0000000c042e72a4 */ /* 0x000fd8000f8e022e */
.L_x_45:
[----:B------:R-:W-:Y:S01]  /*2ac0*/  VIADD R11, R11, 0x1 ;  /* 0x000000010b0b7836 */ /* 0x000fe20000000000 */
[----:B------:R-:W-:Y:S01]  /*2ad0*/  R2UR UR4, R50 ;  /* 0x00000000320472ca */ /* 0x000fe200000e0000 */
[----:B------:R-:W-:Y:S01]  /*2ae0*/  UIADD3 UR24, UPT, UPT, UR44, UR63, URZ ;  /* 0x0000003f2c187290 */ /* 0x000fe2000fffe0ff */
[----:B------:R-:W-:Y:S02]  /*2af0*/  PLOP3.LUT P2, PT, PT, PT, PT, 0x80, 0x8 ;  /* 0x000000000008781c */ /* 0x000fe40003f4f070 */
[----:B------:R-:W-:-:S04]  /*2b00*/  ISETP.NE.AND P0, PT, R11, 0x2, PT ;  /* 0x000000020b00780c */ /* 0x000fc80003f05270 */
[----:B-1----:R-:W-:Y:S02]  /*2b10*/  SEL R0, RZ, 0x1, P0 ;  /* 0x00000001ff007807 */ /* 0x002fe40000000000 */
[----:B------:R-:W-:Y:S02]  /*2b20*/  SEL R11, R11, RZ, P0 ;  /* 0x000000ff0b0b7207 */ /* 0x000fe40000000000 */
[----:B------:R-:W-:Y:S01]  /*2b30*/  LOP3.LUT R10, R10, R0, RZ, 0x3c, !PT ;  /* 0x000000000a0a7212 */ /* 0x000fe200078e3cff */
[----:B------:R-:W-:Y:S01]  /*2b40*/  UIADD3 UR20, UPT, UPT, UR46, UR4, URZ ;  /* 0x000000042e147290 */ /* 0x000fe2000fffe0ff */
[----:B------:R-:W-:Y:S11]  /*2b50*/  BRA.U UP1, `(.L_x_46) ;  /* 0xffffffed01987547 */ /* 0x000ff6000b83ffff */
[----:B------:R-:W-:Y:S01]  /*2b60*/  UIADD3 UR21, UPT, UPT, UR21, 0x30, URZ ;  /* 0x0000003015157890 */ /* 0x000fe2000fffe0ff */
[----:B------:R-:W-:-:S03]  /*2b70*/  SHF.L.U32 R2, R12, 0x1f, RZ ;  /* 0x0000001f0c027819 */ /* 0x000fc600000006ff */
[----:B------:R-:W-:-:S09]  /*2b80*/  ULEA UR4, UR29, UR21, 0x3 ;  /* 0x000000151d047291 */ /* 0x000fd2000f8e18ff */
[----:B------:R-:W1:Y:S02]  /*2b90*/  SYNCS.PHASECHK.TRANS64.TRYWAIT P0, [UR4], R2 ;  /* 0x00000002ff0075a7 */ /* 0x000e640008001104 */
[----:B-1----:R-:W-:Y:S05]  /*2ba0*/  @!P0 BRA `(.L_x_47) ;  /* 0x00000068003c8947 */ /* 0x002fea0003800000 */
.L_x_160:
[----:B------:R-:W-:-:S04]  /*2bb0*/  UIADD3 UR4, UPT, UPT, UR29, 0x1, URZ ;  /* 0x000000011d047890 */ /* 0x000fc8000fffe0ff */
[----:B------:R-:W-:-:S04]  /*2bc0*/  UISETP.NE.AND UP0, UPT, UR4, 0x6, UPT ;  /* 0x000000060400788c */ /* 0x000fc8000bf05270 */
[----:B------:R-:W-:Y:S02]  /*2bd0*/  USEL UR6, URZ, 0x1, UP0 ;  /* 0x00000001ff067887 */ /* 0x000fe40008000000 */
[----:B------:R-:W-:-:S04]  /*2be0*/  USEL UR4, UR4, URZ, UP0 ;  /* 0x000000ff04047287 */ /* 0x000fc80008000000 */
[----:B------:R-:W-:Y:S01]  /*2bf0*/  ULEA UR5, UR4, UR21, 0x3 ;  /* 0x0000001504057291 */ /* 0x000fe2000f8e18ff */
[----:B-1----:R-:W-:-:S04]  /*2c00*/  LOP3.LUT R2, R12, UR6, RZ, 0x3c, !PT ;  /* 0x000000060c027c12 */ /* 0x002fc8000f8e3cff */
[----:B------:R-:W-:-:S04]  /*2c10*/  SHF.L.U32 R3, R2, 0x1f, RZ ;  /* 0x0000001f02037819 */ /* 0x000fc800000006ff */
[----:B------:R-:W1:Y:S02]  /*2c20*/  SYNCS.PHASECHK.TRANS64.TRYWAIT P0, [UR5], R3 ;  /* 0x00000003ff0075a7 */ /* 0x000e640008001105 */
[----:B-1----:R-:W-:Y:S05]  /*2c30*/  @!P0 BRA `(.L_x_48) ;  /* 0x0000006800308947 */ /* 0x002fea0003800000 */
.L_x_162:
[----:B------:R-:W-:-:S04]  /*2c40*/  UIADD3 UR4, UPT, UPT, UR4, 0x1, URZ ;  /* 0x0000000104047890 */ /* 0x000fc8000fffe0ff */
[----:B------:R-:W-:-:S04]  /*2c50*/  UISETP.NE.AND UP0, UPT, UR4, 0x6, UPT ;  /* 0x000000060400788c */ /* 0x000fc8000bf05270 */
[----:B------:R-:W-:Y:S02]  /*2c60*/  USEL UR6, URZ, 0x1, UP0 ;  /* 0x00000001ff067887 */ /* 0x000fe40008000000 */
[----:B------:R-:W-:-:S04]  /*2c70*/  USEL UR4, UR4, URZ, UP0 ;  /* 0x000000ff04047287 */ /* 0x000fc80008000000 */
[----:B------:R-:W-:Y:S01]  /*2c80*/  ULEA UR5, UR4, UR21, 0x3 ;  /* 0x0000001504057291 */ /* 0x000fe2000f8e18ff */
[----:B------:R-:W-:-:S04]  /*2c90*/  LOP3.LUT R2, R2, UR6, RZ, 0x3c, !PT ;  /* 0x0000000602027c12 */ /* 0x000fc8000f8e3cff */
[----:B-1----:R-:W-:-:S04]  /*2ca0*/  SHF.L.U32 R3, R2, 0x1f, RZ ;  /* 0x0000001f02037819 */ /* 0x002fc800000006ff */
[----:B------:R-:W1:Y:S02]  /*2cb0*/  SYNCS.PHASECHK.TRANS64.TRYWAIT P0, [UR5], R3 ;  /* 0x00000003ff0075a7 */ /* 0x000e640008001105 */
[----:B-1----:R-:W-:Y:S05]  /*2cc0*/  @!P0 BRA `(.L_x_49) ;  /* 0x0000006800248947 */ /* 0x002fea0003800000 */
.L_x_164:
        /* <DEDUP_REMOVED lines=9> */
.L_x_166:
        /* <DEDUP_REMOVED lines=9> */
.L_x_168:
[----:B------:R-:W-:-:S04]  /*2df0*/  UIADD3 UR4, UPT, UPT, UR4, 0x1, URZ ;  /* 0x0000000104047890 */ /* 0x000fc8000fffe0ff */
[----:B------:R-:W-:-:S04]  /*2e00*/  UISETP.NE.AND UP0, UPT, UR4, 0x6, UPT ;  /* 0x000000060400788c */ /* 0x000fc8000bf05270 */
[----:B------:R-:W-:Y:S02]  /*2e10*/  USEL UR5, URZ, 0x1, UP0 ;  /* 0x00000001ff057887 */ /* 0x000fe40008000000 */
[----:B------:R-:W-:-:S04]  /*2e20*/  USEL UR4, UR4, URZ, UP0 ;  /* 0x000000ff04047287 */ /* 0x000fc80008000000 */
[----:B------:R-:W-:Y:S01]  /*2e30*/  ULEA UR4, UR4, UR21, 0x3 ;  /* 0x0000001504047291 */ /* 0x000fe2000f8e18ff */
[----:B------:R-:W-:-:S04]  /*2e40*/  LOP3.LUT R2, R2, UR5, RZ, 0x3c, !PT ;  /* 0x0000000502027c12 */ /* 0x000fc8000f8e3cff */
[----:B------:R-:W-:Y:S01]  /*2e50*/  SHF.L.U32 R2, R2, 0x1f, RZ ;  /* 0x0000001f02027819 */ /* 0x000fe200000006ff */
[----:B-1----:R-:W-:-:S07]  /*2e60*/  IMAD.U32 R0, RZ, RZ, UR4 ;  /* 0x00000004ff007e24 */ /* 0x002fce000f8e00ff */
.L_x_52:
[----:B-1----:R1:W2:Y:S02]  /*2e70*/  SYNCS.PHASECHK.TRANS64.TRYWAIT P0, [R0+URZ], R2 ;  /* 0x00000002000075a7 */ /* 0x0022a400080011ff */
[----:B--2---:R-:W-:Y:S05]  /*2e80*/  @!P0 NANOSLEEP.SYNCS 0x989680 ;  /* 0x009896800000895d */ /* 0x004fea0003900000 */
[----:B------:R-:W2:Y:S02]  /*2e90*/  @!P0 SYNCS.PHASECHK.TRANS64 P0, [R0+URZ], R2 ;  /* 0x00000002000085a7 */ /* 0x000ea400080010ff */
[----:B--2---:R-:W-:Y:S05]  /*2ea0*/  @P0 EXIT ;  /* 0x000000000000094d */ /* 0x004fea0003800000 */
[----:B------:R-:W-:Y:S05]  /*2eb0*/  BRA `(.L_x_52) ;  /* 0xfffffffc00ec7947 */ /* 0x000fea000383ffff */
.L_x_22:
[----:B------:R-:W-:-:S04]  /*2ec0*/  UISETP.NE.AND UP0, UPT, UR47, URZ, UPT ;  /* 0x000000ff2f00728c */ /* 0x000fc8000bf05270 */
[----:B------:R-:W-:-:S09]  /*2ed0*/  UISETP.NE.OR UP0, UPT, UR21, 0x1, UP0 ;  /* 0x000000011500788c */ /* 0x000fd20008705670 */
[----:B------:R-:W-:Y:S05]  /*2ee0*/  BRA.U UP0, `(.L_x_53) ;  /* 0x0000000500487547 */ /* 0x000fea000b800000 */
[----:B------:R-:W-:Y:S01]  /*2ef0*/  ISETP.GE.U32.AND P2, PT, R0, 0x4, PT ;  /* 0x000000040000780c */ /* 0x000fe20003f46070 */
[----:B------:R-:W-:Y:S01]  /*2f00*/  IMAD.MOV.U32 R12, RZ, RZ, 0x1 ;  /* 0x00000001ff0c7424 */ /* 0x000fe200078e00ff */
[----:B------:R-:W-:Y:S02]  /*2f10*/  CS2R R10, SRZ ;  /* 0x00000000000a7805 */ /* 0x000fe4000001ff00 */
[----:B------:R-:W-:Y:S01]  /*2f20*/  CS2R R8, SRZ ;  /* 0x0000000000087805 */ /* 0x000fe2000001ff00 */
[----:B------:R-:W-:Y:S01]  /*2f30*/  UMOV UR6, 0x400 ;  /* 0x0000040000067882 */ /* 0x000fe20000000000 */
[----:B------:R-:W-:Y:S01]  /*2f40*/  UMOV UR5, URZ ;  /* 0x000000ff00057c82 */ /* 0x000fe20008000000 */
[----:B------:R-:W-:-:S12]  /*2f50*/  ULEA UR6, UR47, UR6, 0x18 ;  /* 0x000000062f067291 */ /* 0x000fd8000f8ec0ff */
.L_x_57:
[----:B------:R-:W-:Y:S02]  /*2f60*/  LEA R2, R8, UR6, 0x3 ;  /* 0x0000000608027c11 */ /* 0x000fe4000f8e18ff */
[----:B------:R-:W-:-:S03]  /*2f70*/  SHF.L.U32 R4, R9, 0x1f, RZ ;  /* 0x0000001f09047819 */ /* 0x000fc600000006ff */
[----:B------:R-:W-:Y:S01]  /*2f80*/  VIADD R5, R2, 0x120 ;  /* 0x0000012002057836 */ /* 0x000fe20000000000 */
[----:B------:R-:W1:Y:S02]  /*2f90*/  SYNCS.PHASECHK.TRANS64.TRYWAIT P0, [R2+URZ+0x110], R4 ;  /* 0x00011004020075a7 */ /* 0x000e6400080011ff */
[----:B-1----:R-:W-:Y:S05]  /*2fa0*/  @!P0 BRA `(.L_x_54) ;  /* 0x0000006400b48947 */ /* 0x002fea0003800000 */
.L_x_169:
[----:B------:R-:W-:Y:S01]  /*2fb0*/  ULEA UR4, UR5, UR6, 0x3 ;  /* 0x0000000605047291 */ /* 0x000fe2000f8e18ff */
[----:B-1----:R-:W-:Y:S01]  /*2fc0*/  PRMT R2, RZ, 0x654, R5 ;  /* 0x00000654ff027816 */ /* 0x002fe20000000005 */
[----:B------:R-:W-:Y:S01]  /*2fd0*/  @!P2 IMAD.MOV.U32 R4, RZ, RZ, 0x10 ;  /* 0x00000010ff04a424 */ /* 0x000fe200078e00ff */
[----:B------:R-:W-:Y:S01]  /*2fe0*/  SHF.L.U32 R5, R12, 0x1f, RZ ;  /* 0x0000001f0c057819 */ /* 0x000fe200000006ff */
[----:B------:R-:W-:Y:S01]  /*2ff0*/  UIADD3 UR7, UPT, UPT, UR4, 0xb0, URZ ;  /* 0x000000b004077890 */ /* 0x000fe2000fffe0ff */
[----:B------:R1:W-:Y:S05]  /*3000*/  SYNCS.ARRIVE.TRANS64.RED.A1T0 RZ, [R2+URZ], RZ ;  /* 0x000000ff02ff79a7 */ /* 0x0003ea00081004ff */
[----:B------:R-:W-:Y:S01]  /*3010*/  IMAD.U32 R6, RZ, RZ, UR7 ;  /* 0x00000007ff067e24 */ /* 0x000fe2000f8e00ff */
[----:B------:R-:W2:Y:S04]  /*3020*/  SYNCS.PHASECHK.TRANS64.TRYWAIT P0, [UR4+0xc0], R5 ;  /* 0x0000c005ff0075a7 */ /* 0x000ea80008001104 */
[----:B------:R-:W-:Y:S01]  /*3030*/  PRMT R6, R0, 0x654, R6 ;  /* 0x0000065400067816 */ /* 0x000fe20000000006 */
[----:B-12---:R-:W-:Y:S06]  /*3040*/  @!P0 BRA `(.L_x_55) ;  /* 0x0000006400a08947 */ /* 0x006fec0003800000 */
.L_x_171:
[----:B------:R-:W-:Y:S01]  /*3050*/  ULEA UR8, UR5, UR6, 0x4 ;  /* 0x0000000605087291 */ /* 0x000fe2000f8e20ff */
[----:B------:R-:W-:Y:S01]  /*3060*/  SEL R3, R6, R3, !P2 ;  /* 0x0000000306037207 */ /* 0x000fe20005000000 */
[----:B------:R-:W-:Y:S01]  /*3070*/  UIADD3 UR9, UPT, UPT, UR4, 0xb0, URZ ;  /* 0x000000b004097890 */ /* 0x000fe2000fffe0ff */
[----:B-1----:R-:W-:Y:S01]  /*3080*/  LEA R2, R11, UR6, 0x3 ;  /* 0x000000060b027c11 */ /* 0x002fe2000f8e18ff */
[----:B------:R-:W-:Y:S01]  /*3090*/  UIADD3 UR8, UPT, UPT, UR8, 0x140, URZ ;  /* 0x0000014008087890 */ /* 0x000fe2000fffe0ff */
[----:B------:R1:W-:Y:S01]  /*30a0*/  @!P2 SYNCS.ARRIVE.TRANS64.RED RZ, [R3+URZ], R4 ;  /* 0x0000000403ffa9a7 */ /* 0x0003e200080004ff */
[----:B------:R-:W-:Y:S01]  /*30b0*/  UIADD3 UR4, UPT, UPT, UR5, 0x1, URZ ;  /* 0x0000000105047890 */ /* 0x000fe2000fffe0ff */
[----:B------:R-:W-:-:S03]  /*30c0*/  VIADD R8, R8, 0x1 ;  /* 0x0000000108087836 */ /* 0x000fc60000000000 */
[----:B------:R-:W-:Y:S02]  /*30d0*/  UISETP.NE.AND UP0, UPT, UR4, 0x2, UPT ;  /* 0x000000020400788c */ /* 0x000fe4000bf05270 */
[----:B------:R-:W-:Y:S01]  /*30e0*/  ISETP.NE.AND P0, PT, R8, 0x2, PT ;  /* 0x000000020800780c */ /* 0x000fe20003f05270 */
[----:B------:R-:W-:Y:S06]  /*30f0*/  UGETNEXTWORKID.BROADCAST [UR8], [UR9] ;  /* 0x00000000080073ca */ /* 0x000fec0008000100 */
[----:B------:R-:W-:Y:S02]  /*3100*/  USEL UR7, URZ, 0x1, UP0 ;  /* 0x00000001ff077887 */ /* 0x000fe40008000000 */
[----:B------:R-:W-:-:S04]  /*3110*/  USEL UR5, UR4, URZ, UP0 ;  /* 0x000000ff04057287 */ /* 0x000fc80008000000 */
[----:B------:R-:W-:Y:S02]  /*3120*/  LOP3.LUT R12, R12, UR7, RZ, 0x3c, !PT ;  /* 0x000000070c0c7c12 */ /* 0x000fe4000f8e3cff */
[----:B-1----:R-:W-:-:S04]  /*3130*/  SHF.L.U32 R4, R10, 0x1f, RZ ;  /* 0x0000001f0a047819 */ /* 0x002fc800000006ff */
[----:B------:R-:W1:Y:S02]  /*3140*/  SYNCS.PHASECHK.TRANS64.TRYWAIT P1, [R2+URZ+0xb0], R4 ;  /* 0x0000b004020075a7 */ /* 0x000e6400080211ff */
[----:B-1----:R-:W-:Y:S05]  /*3150*/  @!P1 BRA `(.L_x_56) ;  /* 0x0000006400749947 */ /* 0x002fea0003800000 */
.L_x_172:
[C---:B-1----:R-:W-:Y:S01]  /*3160*/  LEA R4, R11.reuse, UR6, 0x4 ;  /* 0x000000060b047c11 */ /* 0x042fe2000f8e20ff */
[----:B------:R-:W-:Y:S01]  /*3170*/  VIADD R2, R2, 0xc0 ;  /* 0x000000c002027836 */ /* 0x000fe20000000000 */
[----:B------:R-:W-:Y:S01]  /*3180*/  SEL R8, R8, RZ, P0 ;  /* 0x000000ff08087207 */ /* 0x000fe20000000000 */
[----:B------:R-:W-:-:S03]  /*3190*/  VIADD R11, R11, 0x1 ;  /* 0x000000010b0b7836 */ /* 0x000fc60000000000 */
[----:B------:R-:W1:Y:S01]  /*31a0*/  LDS.128 R4, [R4+0x140] ;  /* 0x0001400004047984 */ /* 0x000e620000000c00 */
[----:B------:R-:W-:Y:S02]  /*31b0*/  PRMT R2, RZ, 0x654, R2 ;  /* 0x00000654ff027816 */ /* 0x000fe40000000002 */
[C---:B------:R-:W-:Y:S01]  /*31c0*/  ISETP.NE.AND P1, PT, R11.reuse, 0x2, PT ;  /* 0x000000020b00780c */ /* 0x040fe20003f25270 */
[----:B------:R-:W-:Y:S01]  /*31d0*/  @!PT LDS RZ, [RZ] ;  /* 0x00000000fffff984 */ /* 0x000fe20000000800 */
[----:B------:R-:W-:Y:S01]  /*31e0*/  @!PT LDS RZ, [RZ] ;  /* 0x00000000fffff984 */ /* 0x000fe20000000800 */
[----:B------:R-:W-:Y:S01]  /*31f0*/  @!PT LDS RZ, [RZ] ;  /* 0x00000000fffff984 */ /* 0x000fe20000000800 */
[----:B------:R-:W-:Y:S01]  /*3200*/  @!PT LDS RZ, [RZ] ;  /* 0x00000000fffff984 */ /* 0x000fe20000000800 */
[----:B------:R2:W-:Y:S06]  /*3210*/  MEMBAR.ALL.CTA ;  /* 0x0000000000007992 */ /* 0x0005ec0000008000 */
[----:B--2---:R-:W2:Y:S01]  /*3220*/  FENCE.VIEW.ASYNC.S ;  /* 0x00000000000073c6 */ /* 0x004ea20000000000 */
[----:B------:R-:W-:Y:S01]  /*3230*/  SEL R11, R11, RZ, P1 ;  /* 0x000000ff0b0b7207 */ /* 0x000fe20000800000 */
[----:B--2---:R2:W-:Y:S01]  /*3240*/  SYNCS.ARRIVE.TRANS64.RED.A1T0 RZ, [R2+URZ], RZ ;  /* 0x000000ff02ff79a7 */ /* 0x0045e200081004ff */
[----:B-1----:R-:W-:-:S02]  /*3250*/  LOP3.LUT P3, RZ, R6, 0x1, RZ, 0xc0, !PT ;  /* 0x0000000106ff7812 */ /* 0x002fc4000786c0ff */
[----:B------:R-:W-:-:S04]  /*3260*/  SEL R4, RZ, 0x1, P1 ;  /* 0x00000001ff047807 */ /* 0x000fc80000800000 */
[----:B------:R-:W-:Y:S02]  /*3270*/  LOP3.LUT R10, R10, R4, RZ, 0x3c, !PT ;  /* 0x000000040a0a7212 */ /* 0x000fe400078e3cff */
[----:B--2---:R-:W-:-:S04]  /*3280*/  SEL R2, RZ, 0x1, P0 ;  /* 0x00000001ff027807 */ /* 0x004fc80000000000 */
[----:B------:R-:W-:Y:S01]  /*3290*/  LOP3.LUT R9, R9, R2, RZ, 0x3c, !PT ;  /* 0x0000000209097212 */ /* 0x000fe200078e3cff */
[----:B------:R-:W-:Y:S06]  /*32a0*/  @P3 BRA `(.L_x_57) ;  /* 0xfffffffc002c3947 */ /* 0x000fec000383ffff */
[----:B------:R-:W-:Y:S01]  /*32b0*/  ULEA UR4, UR5, UR6, 0x3 ;  /* 0x0000000605047291 */ /* 0x000fe2000f8e18ff */
[----:B------:R-:W-:-:S08]  /*32c0*/  SHF.L.U32 R2, R12, 0x1f, RZ ;  /* 0x0000001f0c027819 */ /* 0x000fd000000006ff */
[----:B------:R-:W1:Y:S02]  /*32d0*/  SYNCS.PHASECHK.TRANS64 P0, [UR4+0xc0], R2 ;  /* 0x0000c002ff0075a7 */ /* 0x000e640008001004 */
[----:B-1----:R-:W-:Y:S05]  /*32e0*/  @P0 BRA `(.L_x_58) ;  /* 0x0000000000080947 */ /* 0x002fea0003800000 */
[----:B------:R-:W1:Y:S02]  /*32f0*/  SYNCS.PHASECHK.TRANS64.TRYWAIT P0, [UR4+0xc0], R2 ;  /* 0x0000c002ff0075a7 */ /* 0x000e640008001104 */
[----:B-1----:R-:W-:Y:S05]  /*3300*/  @!P0 BRA `(.L_x_59) ;  /* 0x00000064001c8947 */ /* 0x002fea0003800000 */
.L_x_58:
[----:B------:R-:W-:-:S04]  /*3310*/  UIADD3 UR7, UPT, UPT, UR5, 0x1, URZ ;  /* 0x0000000105077890 */ /* 0x000fc8000fffe0ff */
[----:B------:R-:W-:-:S04]  /*3320*/  UISETP.NE.AND UP0, UPT, UR7, 0x2, UPT ;  /* 0x000000020700788c */ /* 0x000fc8000bf05270 */
[----:B------:R-:W-:Y:S02]  /*3330*/  USEL UR8, URZ, 0x1, UP0 ;  /* 0x00000001ff087887 */ /* 0x000fe40008000000 */
[----:B------:R-:W-:-:S04]  /*3340*/  USEL UR7, UR7, URZ, UP0 ;  /* 0x000000ff07077287 */ /* 0x000fc80008000000 */
[----:B------:R-:W-:Y:S01]  /*3350*/  ULEA UR7, UR7, UR6, 0x3 ;  /* 0x0000000607077291 */ /* 0x000fe2000f8e18ff */
[----:B-1----:R-:W-:-:S04]  /*3360*/  LOP3.LUT R2, R12, UR8, RZ, 0x3c, !PT ;  /* 0x000000080c027c12 */ /* 0x002fc8000f8e3cff */
[----:B------:R-:W-:-:S04]  /*3370*/  SHF.L.U32 R0, R2, 0x1f, RZ ;  /* 0x0000001f02007819 */ /* 0x000fc800000006ff */
[----:B------:R-:W1:Y:S02]  /*3380*/  SYNCS.PHASECHK.TRANS64 P0, [UR7+0xc0], R0 ;  /* 0x0000c000ff0075a7 */ /* 0x000e640008001007 */
[----:B-1----:R-:W-:Y:S05]  /*3390*/  @P0 EXIT ;  /* 0x000000000000094d */ /* 0x002fea0003800000 */
[----:B------:R-:W-:Y:S02]  /*33a0*/  SHF.L.U32 R2, R2, 0x1f, RZ ;  /* 0x0000001f02027819 */ /* 0x000fe400000006ff */
[----:B------:R-:W-:-:S07]  /*33b0*/  MOV R0, UR7 ;  /* 0x0000000700007c02 */ /* 0x000fce0008000f00 */
.L_x_60:
[----:B-1----:R1:W2:Y:S02]  /*33c0*/  SYNCS.PHASECHK.TRANS64.TRYWAIT P0, [R0+URZ+0xc0], R2 ;  /* 0x0000c002000075a7 */ /* 0x0022a400080011ff */
[----:B--2---:R-:W-:Y:S05]  /*33d0*/  @!P0 NANOSLEEP.SYNCS 0x989680 ;  /* 0x009896800000895d */ /* 0x004fea0003900000 */
[----:B------:R-:W2:Y:S02]  /*33e0*/  @!P0 SYNCS.PHASECHK.TRANS64 P0, [R0+URZ+0xc0], R2 ;  /* 0x0000c002000085a7 */ /* 0x000ea400080010ff */
[----:B--2---:R-:W-:Y:S05]  /*33f0*/  @P0 EXIT ;  /* 0x000000000000094d */ /* 0x004fea0003800000 */
[----:B------:R-:W-:Y:S05]  /*3400*/  BRA `(.L_x_60) ;  /* 0xfffffffc00ec7947 */ /* 0x000fea000383ffff */
.L_x_53:
[----:B------:R-:W-:Y:S05]  /*3410*/  BRA.U UP4, `(.L_x_61) ;  /* 0x0000001504487547 */ /* 0x000fea000b800000 */
[----:B------:R-:W-:Y:S01]  /*3420*/  UMOV UR4, 0x40 ;  /* 0x0000004000047882 */ /* 0x000fe20000000000 */
[----:B------:R-:W-:Y:S01]  /*3430*/  NOP ;  /* 0x0000000000007918 */ /* 0x000fe20000000000 */
[----:B------:R-:W-:Y:S01]  /*3440*/  ULEA UR5, UR47, UR4, 0x18 ;  /* 0x000000042f057291 */ /* 0x000fe2000f8ec0ff */
[----:B------:R-:W-:Y:S02]  /*3450*/  UMOV UR6, 0x400 ;  /* 0x0000040000067882 */ /* 0x000fe40000000000 */
[----:B------:R-:W-:-:S06]  /*3460*/  ULEA UR6, UR47, UR6, 0x18 ;  /* 0x000000062f067291 */ /* 0x000fcc000f8ec0ff */
[----:B------:R-:W1:Y:S02]  /*3470*/  LDS.U8 R0, [UR5+0x1c] ;  /* 0x00001c05ff007984 */ /* 0x000e640008000000 */
[----:B-1----:R-:W-:-:S13]  /*3480*/  ISETP.NE.AND P0, PT, R0, RZ, PT ;  /* 0x000000ff0000720c */ /* 0x002fda0003f05270 */
[----:B------:R-:W-:Y:S05]  /*3490*/  @P0 BRA `(.L_x_62) ;  /* 0x0000000400080947 */ /* 0x000fea0003800000 */
[----:B------:R-:W-:Y:S02]  /*34a0*/  UISETP.NE.U32.AND UP1, UPT, UR68, 0x1, UPT ;  /* 0x000000014400788c */ /* 0x000fe4000bf25070 */
[----:B------:R-:W-:-:S07]  /*34b0*/  UIADD3 UR7, UPT, UPT, UR5, 0x8, URZ ;  /* 0x0000000805077890 */ /* 0x000fce000fffe0ff */
[----:B------:R-:W-:Y:S05]  /*34c0*/  BRA.U !UP1, `(.L_x_63) ;  /* 0x00000001099c7547 */ /* 0x000fea000b800000 */
[----:B------:R-:W-:Y:S01]  /*34d0*/  ELECT P0, URZ, PT ;  /* 0x0000000000ff782f */ /* 0x000fe20003800000 */
[----:B------:R-:W-:-:S12]  /*34e0*/  BSSY B0, `(.L_x_63) ;  /* 0x0000025000007945 */ /* 0x000fd80003800000 */
[----:B------:R-:W-:Y:S05]  /*34f0*/  @!P0 BRA `(.L_x_64) ;  /* 0x00000000008c8947 */ /* 0x000fea0003800000 */
[----:B------:R-:W-:-:S05]  /*3500*/  UMOV UR4, 0x10 ;  /* 0x0000001000047882 */ /* 0x000fca0000000000 */
[----:B------:R-:W-:Y:S04]  /*3510*/  DEPBAR.LE SB1, 0x36 ;  /* 0x00009d800000791a */ /* 0x000fe80000000000 */
[----:B------:R-:W1:Y:S02]  /*3520*/  UTCATOMSWS.2CTA.FIND_AND_SET.ALIGN UP0, UR4, UR4 ;  /* 0x00000004000475e3 */ /* 0x000e640008200800 */
[----:B-1----:R-:W-:Y:S01]  /*3530*/  MOV R10, UR4 ;  /* 0x00000004000a7c02 */ /* 0x002fe20008000f00 */
[----:B------:R-:W-:Y:S06]  /*3540*/  BRA.U UP0, `(.L_x_65) ;  /* 0x0000000100187547 */ /* 0x000fec000b800000 */
.L_x_66:
[----:B------:R-:W-:Y:S05]  /*3550*/  NANOSLEEP 0x64 ;  /* 0x000000640000795d */ /* 0x000fea0003800000 */
[----:B------:R-:W-:-:S05]  /*3560*/  UMOV UR4, 0x10 ;  /* 0x0000001000047882 */ /* 0x000fca0000000000 */
[----:B------:R-:W-:Y:S04]  /*3570*/  DEPBAR.LE SB1, 0x36 ;  /* 0x00009d800000791a */ /* 0x000fe80000000000 */
[----:B------:R-:W1:Y:S02]  /*3580*/  UTCATOMSWS.2CTA.FIND_AND_SET.ALIGN UP0, UR4, UR4 ;  /* 0x00000004000475e3 */ /* 0x000e640008200800 */
[----:B-1----:R-:W-:Y:S01]  /*3590*/  MOV R10, UR4 ;  /* 0x00000004000a7c02 */ /* 0x002fe20008000f00 */
[----:B------:R-:W-:Y:S05]  /*35a0*/  BRA.U !UP0, `(.L_x_66) ;  /* 0xfffffffd08e87547 */ /* 0x000fea000b83ffff */
.L_x_65:
[----:B------:R-:W1:Y:S01]  /*35b0*/  LDS R6, [UR5+0x10] ;  /* 0x00001005ff067984 */ /* 0x000e620008000800 */
[----:B------:R-:W-:Y:S01]  /*35c0*/  IMAD.U32 R0, RZ, RZ, UR6 ;  /* 0x00000006ff007e24 */ /* 0x000fe2000f8e00ff */
[----:B------:R-:W-:-:S03]  /*35d0*/  MOV R4, UR69 ;  /* 0x0000004500047c02 */ /* 0x000fc60008000f00 */
[----:B------:R-:W-:Y:S01]  /*35e0*/  VIADD R0, R0, 0x160 ;  /* 0x0000016000007836 */ /* 0x000fe20000000000 */
[----:B-1----:R-:W-:-:S04]  /*35f0*/  SHF.L.U32 R6, R6, 0x1f, RZ ;  /* 0x0000001f06067819 */ /* 0x002fc800000006ff */
[----:B------:R-:W1:Y:S02]  /*3600*/  SYNCS.PHASECHK.TRANS64.TRYWAIT P0, [UR5+0x8], R6 ;  /* 0x00000806ff0075a7 */ /* 0x000e640008001105 */
[----:B-1----:R-:W-:Y:S05]  /*3610*/  @P0 BRA `(.L_x_67) ;  /* 0x0000000000080947 */ /* 0x002fea0003800000 */
[----:B------:R-:W1:Y:S02]  /*3620*/  SYNCS.PHASECHK.TRANS64.TRYWAIT P0, [UR5+0x8], R6 ;  /* 0x00000806ff0075a7 */ /* 0x000e640008001105 */
[----:B-1----:R-:W-:Y:S05]  /*3630*/  @!P0 BRA `(.L_x_68) ;  /* 0x0000006000688947 */ /* 0x002fea0003800000 */
.L_x_67:
[----:B------:R-:W-:Y:S01]  /*3640*/  PRMT R4, R4, 0x654, R0 ;  /* 0x0000065404047816 */ /* 0x000fe20000000000 */
[----:B------:R-:W-:Y:S01]  /*3650*/  HFMA2 R0, -RZ, RZ, 0, 5.9604644775390625e-08 ;  /* 0x00000001ff007431 */ /* 0x000fe200000001ff */
[----:B------:R-:W-:Y:S01]  /*3660*/  UPRMT UR4, UR69, 0x654, UR7 ;  /* 0x0000065445047896 */ /* 0x000fe20008000007 */
[----:B------:R-:W-:Y:S02]  /*3670*/  IMAD.MOV.U32 R8, RZ, RZ, 0xffff ;  /* 0x0000ffffff087424 */ /* 0x000fe400078e00ff */
[----:B-1----:R-:W-:Y:S02]  /*3680*/  IMAD.MOV.U32 R6, RZ, RZ, 0x4 ;  /* 0x00000004ff067424 */ /* 0x002fe400078e00ff */
[----:B------:R-:W-:Y:S01]  /*3690*/  IMAD.SHL.U32 R9, R10, 0x20, RZ ;  /* 0x000000200a097824 */ /* 0x000fe200078e00ff */
[----:B------:R-:W-:Y:S02]  /*36a0*/  MOV R5, UR4 ;  /* 0x0000000400057c02 */ /* 0x000fe40008000f00 */
[-C--:B------:R-:W-:Y:S01]  /*36b0*/  SHF.L.U32 R8, R8, R10.reuse, RZ ;  /* 0x0000000a08087219 */ /* 0x080fe200000006ff */
[----:B------:R1:W-:Y:S01]  /*36c0*/  SYNCS.ARRIVE.TRANS64.RED RZ, [UR4], R6 ;  /* 0x00000006ffff79a7 */ /* 0x0003e20008000404 */
[----:B------:R-:W-:Y:S01]  /*36d0*/  SHF.L.U32 R7, R0, R10, RZ ;  /* 0x0000000a00077219 */ /* 0x000fe200000006ff */
[----:B------:R1:W-:Y:S04]  /*36e0*/  STS [UR6+0x160], R9 ;  /* 0x00016009ff007988 */ /* 0x0003e80008000806 */
[----:B------:R1:W-:Y:S04]  /*36f0*/  STAS [R4.64], R10 ;  /* 0x0000000a04007dbd */ /* 0x0003e8000c0008ff */
[----:B------:R1:W-:Y:S04]  /*3700*/  ATOMS.OR RZ, [UR5+0x14], R8 ;  /* 0x00001408ffff798c */ /* 0x0003e8000b000005 */
[----:B------:R1:W-:Y:S04]  /*3710*/  ATOMS.OR RZ, [UR5+0x18], R7 ;  /* 0x00001807ffff798c */ /* 0x0003e8000b000005 */
[----:B------:R1:W-:Y:S02]  /*3720*/  ATOMS.XOR RZ, [UR5+0x10], R0 ;  /* 0x00001000ffff798c */ /* 0x0003e4000b800005 */
.L_x_64:
[----:B------:R-:W-:Y:S05]  /*3730*/  BSYNC B0 ;  /* 0x0000000000007941 */ /* 0x000fea0003800000 */
.L_x_63:
[----:B------:R-:W-:Y:S05]  /*3740*/  BRA.U UP1, `(.L_x_69) ;  /* 0x00000001016c7547 */ /* 0x000fea000b800000 */
[----:B------:R-:W-:-:S03]  /*3750*/  UMOV UR4, 0xffffffff ;  /* 0xffffffff00047882 */ /* 0x000fc60000000000 */
[----:B------:R-:W-:Y:S05]  /*3760*/  BRA.DIV UR4, `(.L_x_70) ;  /* 0x0000006204347947 */ /* 0x000fea000b800000 */
[----:B------:R-:W-:-:S13]  /*3770*/  ELECT P6, URZ, PT ;  /* 0x0000000000ff782f */ /* 0x000fda00038c0000 */
.L_x_176:
[----:B------:R-:W-:Y:S05]  /*3780*/  @!P6 BRA `(.L_x_69) ;  /* 0x00000000005ce947 */ /* 0x000fea0003800000 */
[----:B-1----:R-:W1:Y:S02]  /*3790*/  LDS R4, [UR5+0x10] ;  /* 0x00001005ff047984 */ /* 0x002e640008000800 */
[----:B-1----:R-:W-:-:S04]  /*37a0*/  SHF.L.U32 R4, R4, 0x1f, RZ ;  /* 0x0000001f04047819 */ /* 0x002fc800000006ff */
[----:B------:R-:W1:Y:S02]  /*37b0*/  SYNCS.PHASECHK.TRANS64.TRYWAIT P0, [UR5+0x8], R4 ;  /* 0x00000804ff0075a7 */ /* 0x000e640008001105 */
[----:B-1----:R-:W-:Y:S05]  /*37c0*/  @P0 BRA `(.L_x_71) ;  /* 0x0000000000080947 */ /* 0x002fea0003800000 */
[----:B------:R-:W1:Y:S02]  /*37d0*/  SYNCS.PHASECHK.TRANS64.TRYWAIT P0, [UR5+0x8], R4 ;  /* 0x00000804ff0075a7 */ /* 0x000e640008001105 */
[----:B-1----:R-:W-:Y:S05]  /*37e0*/  @!P0 BRA `(.L_x_72) ;  /* 0x0000006000348947 */ /* 0x002fea0003800000 */
.L_x_71:
[----:B------:R-:W2:Y:S01]  /*37f0*/  LDS R6, [UR6+0x160] ;  /* 0x00016006ff067984 */ /* 0x000ea20008000800 */
[----:B-1----:R-:W-:Y:S02]  /*3800*/  HFMA2 R0, -RZ, RZ, 0, 5.9604644775390625e-08 ;  /* 0x00000001ff007431 */ /* 0x002fe400000001ff */
[----:B------:R-:W-:Y:S01]  /*3810*/  IMAD.MOV.U32 R4, RZ, RZ, 0xffff ;  /* 0x0000ffffff047424 */ /* 0x000fe200078e00ff */
[----:B------:R-:W-:Y:S01]  /*3820*/  UPRMT UR4, UR69, 0x654, UR7 ;  /* 0x0000065445047896 */ /* 0x000fe20008000007 */
[----:B--2---:R-:W-:-:S03]  /*3830*/  IMAD.SHL.U32 R5, R6, 0x20, RZ ;  /* 0x0000002006057824 */ /* 0x004fc600078e00ff */
[-C--:B------:R-:W-:Y:S02]  /*3840*/  SHF.L.U32 R4, R4, R6.reuse, RZ ;  /* 0x0000000604047219 */ /* 0x080fe400000006ff */
[----:B------:R-:W-:Y:S01]  /*3850*/  SHF.L.U32 R6, R0, R6, RZ ;  /* 0x0000000600067219 */ /* 0x000fe200000006ff */
[----:B------:R2:W-:Y:S04]  /*3860*/  STS [UR6+0x160], R5 ;  /* 0x00016005ff007988 */ /* 0x0005e80008000806 */
[----:B------:R2:W-:Y:S04]  /*3870*/  ATOMS.OR RZ, [UR5+0x14], R4 ;  /* 0x00001404ffff798c */ /* 0x0005e8000b000005 */
[----:B------:R2:W-:Y:S01]  /*3880*/  ATOMS.OR RZ, [UR5+0x18], R6 ;  /* 0x00001806ffff798c */ /* 0x0005e2000b000005 */
[----:B------:R-:W-:Y:S03]  /*3890*/  SYNCS.ARRIVE.TRANS64.RED.A1T0 RZ, [UR4], RZ ;  /* 0x000000ffffff79a7 */ /* 0x000fe60008100404 */
[----:B------:R2:W-:Y:S01]  /*38a0*/  ATOMS.XOR RZ, [UR5+0x10], R0 ;  /* 0x00001000ffff798c */ /* 0x0005e2000b800005 */
[----:B------:R-:W-:Y:S05]  /*38b0*/  BRA `(.L_x_69) ;  /* 0x0000000000107947 */ /* 0x000fea0003800000 */
.L_x_62:
[----:B------:R-:W-:Y:S02]  /*38c0*/  MOV R0, 0xffffffff ;  /* 0xffffffff00007802 */ /* 0x000fe40000000f00 */
[----:B------:R-:W-:-:S03]  /*38d0*/  MOV R4, 0x3900 ;  /* 0x0000390000047802 */ /* 0x000fc60000000f00 */
[----:B------:R1:W-:Y:S04]  /*38e0*/  STS [UR6+0x160], R0 ;  /* 0x00016000ff007988 */ /* 0x0003e80008000806 */
[----:B-1---5:R-:W-:Y:S05]  /*38f0*/  CALL.REL.NOINC `($__internal_1_$__cuda_sm10x_tcgen05_guardrail_trap_phase_invalid_during_alloc) ;  /* 0x0000006800087944 */ /* 0x022fea0003c00000 */
.L_x_69:
[----:B------:R-:W-:Y:S05]  /*3900*/  WARPSYNC.ALL ;  /* 0x0000000000007948 */ /* 0x000fea0003800000 */
[----:B------:R-:W3:Y:S01]  /*3910*/  S2UR UR4, SR_CgaCtaId ;  /* 0x00000000000479c3 */ /* 0x000ee20000008800 */
[----:B------:R-:W-:Y:S01]  /*3920*/  UMOV UR41, 0x400 ;  /* 0x0000040000297882 */ /* 0x000fe20000000000 */
[----:B------:R-:W-:-:S06]  /*3930*/  NOP ;  /* 0x0000000000007918 */ /* 0x000fcc0000000000 */
[----:B------:R-:W-:Y:S06]  /*3940*/  BAR.ARV 0x6, 0xa0 ;  /* 0x0182800000007b1d */ /* 0x000fec0000002000 */
[----:B------:R-:W4:Y:S01]  /*3950*/  LDCU UR6, c[0x0][0x38c] ;  /* 0x00007180ff0677ac */ /* 0x000f220008000800 */
[----:B------:R-:W-:Y:S01]  /*3960*/  LOP3.LUT R3, R3, 0xffff, RZ, 0xc0, !PT ;  /* 0x0000ffff03037812 */ /* 0x000fe200078ec0ff */
[----:B-1----:R-:W-:Y:S01]  /*3970*/  IMAD.MOV.U32 R9, RZ, RZ, 0x1 ;  /* 0x00000001ff097424 */ /* 0x002fe200078e00ff */
[----:B------:R-:W-:Y:S01]  /*3980*/  LOP3.LUT R2, R2, 0xffff, RZ, 0xc0, !PT ;  /* 0x0000ffff02027812 */ /* 0x000fe200078ec0ff */
[----:B------:R-:W-:Y:S01]  /*3990*/  IMAD.MOV.U32 R8, RZ, RZ, RZ ;  /* 0x000000ffff087224 */ /* 0x000fe200078e00ff */
[----:B------:R-:W-:Y:S01]  /*39a0*/  R2UR UR43, R3 ;  /* 0x00000000032b72ca */ /* 0x000fe200000e0000 */
[----:B------:R-:W-:Y:S01]  /*39b0*/  UMOV UR47, URZ ;  /* 0x000000ff002f7c82 */ /* 0x000fe20008000000 */
[----:B------:R-:W-:-:S02]  /*39c0*/  R2UR UR65, R2 ;  /* 0x00000000024172ca */ /* 0x000fc400000e0000 */
[----:B------:R-:W-:Y:S01]  /*39d0*/  CS2R R2, SRZ ;  /* 0x0000000000027805 */ /* 0x000fe2000001ff00 */
[----:B------:R-:W-:Y:S01]  /*39e0*/  UMOV UR38, URZ ;  /* 0x000000ff00267c82 */ /* 0x000fe20008000000 */
[----:B---3--:R-:W-:Y:S01]  /*39f0*/  ULEA UR41, UR4, UR41, 0x18 ;  /* 0x0000002904297291 */ /* 0x008fe2000f8ec0ff */
[----:B------:R-:W-:Y:S01]  /*3a00*/  UMOV UR37, URZ ;  /* 0x000000ff00257c82 */ /* 0x000fe20008000000 */
[----:B------:R-:W-:Y:S02]  /*3a10*/  UISETP.NE.AND UP3, UPT, UR68, URZ, UPT ;  /* 0x000000ff4400728c */ /* 0x000fe4000bf65270 */
[----:B------:R-:W-:Y:S02]  /*3a20*/  UIADD3 UR5, UPT, UPT, UR41, 0x4300, URZ ;  /* 0x0000430029057890 */ /* 0x000fe4000fffe0ff */
[----:B------:R-:W-:-:S03]  /*3a30*/  UIADD3 UR4, UPT, UPT, UR41, 0x1c300, URZ ;  /* 0x0001c30029047890 */ /* 0x000fc6000fffe0ff */
[----:B--2---:R-:W1:Y:S01]  /*3a40*/  LDS R0, [UR41+0x160] ;  /* 0x00016029ff007984 */ /* 0x004e620008000800 */
[----:B----4-:R-:W-:Y:S02]  /*3a50*/  UIADD3 UR6, UPT, UPT, UR6, 0x7f, URZ ;  /* 0x0000007f06067890 */ /* 0x010fe4000fffe0ff */
[----:B------:R-:W-:Y:S02]  /*3a60*/  USHF.R.U32.HI UR5, URZ, 0x4, UR5 ;  /* 0x00000004ff057899 */ /* 0x000fe40008011605 */
[----:B------:R-:W-:Y:S02]  /*3a70*/  USHF.R.S32.HI UR64, URZ, 0x1f, UR6 ;  /* 0x0000001fff407899 */ /* 0x000fe40008011406 */
[----:B------:R-:W-:Y:S02]  /*3a80*/  USHF.R.U32.HI UR4, URZ, 0x4, UR4 ;  /* 0x00000004ff047899 */ /* 0x000fe40008011604 */
[----:B------:R-:W-:Y:S02]  /*3a90*/  ULEA.HI UR64, UR64, UR6, URZ, 0x7 ;  /* 0x0000000640407291 */ /* 0x000fe4000f8f38ff */
[----:B------:R-:W-:-:S02]  /*3aa0*/  ULOP3.LUT UR5, UR5, 0x3fff, URZ, 0xc0, !UPT ;  /* 0x00003fff05057892 */ /* 0x000fc4000f8ec0ff */
[----:B------:R-:W-:Y:S02]  /*3ab0*/  USHF.R.S32.HI UR64, URZ, 0x7, UR64 ;  /* 0x00000007ff407899 */ /* 0x000fe40008011440 */
[----:B------:R-:W-:Y:S02]  /*3ac0*/  ULOP3.LUT UR45, UR4, 0x3fff, URZ, 0xc0, !UPT ;  /* 0x00003fff042d7892 */ /* 0x000fe4000f8ec0ff */
[----:B------:R-:W-:Y:S01]  /*3ad0*/  UISETP.LT.AND UP0, UPT, UR64, 0x1, UPT ;  /* 0x000000014000788c */ /* 0x000fe2000bf01270 */
[----:B------:R-:W-:Y:S01]  /*3ae0*/  UMOV UR62, 0x0 ;  /* 0x00000000003e7882 */ /* 0x000fe20000000000 */
        /* <DEDUP_REMOVED lines=9> */
[----:B------:R-:W-:-:S02]  /*3b80*/  ULOP3.LUT UR44, UR5, 0x10000, URZ, 0xfc, !UPT ;  /* 0x00010000052c7892 */ /* 0x000fc4000f8efcff */
[----:B------:R-:W-:Y:S02]  /*3b90*/  ULOP3.LUT UR45, UR45, 0x10000, URZ, 0xfc, !UPT ;  /* 0x000100002d2d7892 */ /* 0x000fe4000f8efcff */
[----:B------:R-:W-:Y:S01]  /*3ba0*/  USEL UR66, UR64, 0x1, !UP0 ;  /* 0x0000000140427887 */ /* 0x000fe2000c000000 */
[----:B------:R-:W-:Y:S01]  /*3bb0*/  UMOV UR52, 0x0 ;  /* 0x0000000000347882 */ /* 0x000fe20000000000 */
[----:B------:R-:W-:Y:S01]  /*3bc0*/  UMOV UR53, 0x8200010 ;  /* 0x0820001000357882 */ /* 0x000fe20000000000 */
[----:B------:R-:W-:Y:S01]  /*3bd0*/  UMOV UR50, 0x0 ;  /* 0x0000000000327882 */ /* 0x000fe20000000000 */
[----:B------:R-:W-:Y:S01]  /*3be0*/  UMOV UR51, 0x8200010 ;  /* 0x0820001000337882 */ /* 0x000fe20000000000 */
[----:B------:R-:W-:Y:S01]  /*3bf0*/  UMOV UR48, 0x0 ;  /* 0x0000000000307882 */ /* 0x000fe20000000000 */
[----:B-1----:R-:W-:Y:S01]  /*3c00*/  R2UR UR67, R0 ;  /* 0x00000000004372ca */ /* 0x002fe200000e0000 */
[----:B------:R-:W-:-:S14]  /*3c10*/  UMOV UR49, 0x8200010 ;  /* 0x0820001000317882 */ /* 0x000fdc0000000000 */
.L_x_80:
[C---:B------:R-:W-:Y:S02]  /*3c20*/  LEA R0, R8.reuse, UR41, 0x3 ;  /* 0x0000002908007c11 */ /* 0x040fe4000f8e18ff */
[----:B------:R-:W-:Y:S02]  /*3c30*/  SHF.L.U32 R4, R3, 0x1f, RZ ;  /* 0x0000001f03047819 */ /* 0x000fe400000006ff */
[----:B------:R-:W-:Y:S02]  /*3c40*/  LEA R5, R8, UR41, 0x4 ;  /* 0x0000002908057c11 */ /* 0x000fe4000f8e20ff */
[----:B------:R-:W1:Y:S02]  /*3c50*/  SYNCS.PHASECHK.TRANS64.TRYWAIT P0, [R0+URZ+0xb0], R4 ;  /* 0x0000b004000075a7 */ /* 0x000e6400080011ff */
[----:B-1-3--:R-:W-:Y:S05]  /*3c60*/  @!P0 BRA `(.L_x_73) ;  /* 0x0000005c002c8947 */ /* 0x00afea0003800000 */
.L_x_177:
[----:B-1----:R-:W1:Y:S01]  /*3c70*/  LDS.128 R4, [R5+0x140] ;  /* 0x0001400005047984 */ /* 0x002e620000000c00 */
[----:B------:R-:W-:Y:S02]  /*3c80*/  VIADD R0, R0, 0xc0 ;  /* 0x000000c000007836 */ /* 0x000fe40000000000 */
[----:B------:R-:W-:Y:S01]  /*3c90*/  VIADD R8, R8, 0x1 ;  /* 0x0000000108087836 */ /* 0x000fe20000000000 */
[----:B------:R-:W-:Y:S01]  /*3ca0*/  @!PT LDS RZ, [RZ] ;  /* 0x00000000fffff984 */ /* 0x000fe20000000800 */
[----:B------:R-:W-:Y:S01]  /*3cb0*/  @!PT LDS RZ, [RZ] ;  /* 0x00000000fffff984 */ /* 0x000fe20000000800 */
[----:B------:R-:W-:Y:S01]  /*3cc0*/  @!PT LDS RZ, [RZ] ;  /* 0x00000000fffff984 */ /* 0x000fe20000000800 */
[----:B------:R-:W-:Y:S01]  /*3cd0*/  @!PT LDS RZ, [RZ] ;  /* 0x00000000fffff984 */ /* 0x000fe20000000800 */
[----:B------:R2:W-:Y:S06]  /*3ce0*/  MEMBAR.ALL.CTA ;  /* 0x0000000000007992 */ /* 0x0005ec0000008000 */
[----:B--2---:R-:W2:Y:S01]  /*3cf0*/  FENCE.VIEW.ASYNC.S ;  /* 0x00000000000073c6 */ /* 0x004ea20000000000 */
[----:B------:R-:W-:-:S04]  /*3d00*/  PRMT R0, RZ, 0x654, R0 ;  /* 0x00000654ff007816 */ /* 0x000fc80000000000 */
[----:B--2---:R2:W-:Y:S01]  /*3d10*/  SYNCS.ARRIVE.TRANS64.RED.A1T0 RZ, [R0+URZ], RZ ;  /* 0x000000ff00ff79a7 */ /* 0x0045e200081004ff */
[----:B-1----:R-:W-:Y:S01]  /*3d20*/  LOP3.LUT P1, RZ, R6, 0x1, RZ, 0xc0, !PT ;  /* 0x0000000106ff7812 */ /* 0x002fe2000782c0ff */
[----:B--2---:R-:W-:-:S12]  /*3d30*/  BRA.U UP3, `(.L_x_74) ;  /* 0x0000000503587547 */ /* 0x004fd8000b800000 */
[----:B------:R-:W1:Y:S01]  /*3d40*/  LDCU UR4, c[0x0][0x38c] ;  /* 0x00007180ff0477ac */ /* 0x000e620008000800 */
[----:B------:R-:W-:Y:S02]  /*3d50*/  PLOP3.LUT P2, PT, PT, PT, PT, 0x80, 0x8 ;  /* 0x000000000008781c */ /* 0x000fe40003f4f070 */
[----:B------:R-:W-:Y:S01]  /*3d60*/  SHF.L.U32 R4, R9, 0x1f, RZ ;  /* 0x0000001f09047819 */ /* 0x000fe200000006ff */
[----:B------:R-:W-:Y:S02]  /*3d70*/  ULEA UR46, UR47, UR41, 0x3 ;  /* 0x000000292f2e7291 */ /* 0x000fe4000f8e18ff */
[----:B------:R-:W-:Y:S02]  /*3d80*/  ULEA UR36, UR47, UR67, 0x6 ;  /* 0x000000432f247291 */ /* 0x000fe4000f8e30ff */
[----:B-1----:R-:W-:-:S06]  /*3d90*/  UISETP.GE.AND UP0, UPT, UR4, 0x1, UPT ;  /* 0x000000010400788c */ /* 0x002fcc000bf06270 */
[----:B------:R-:W-:-:S05]  /*3da0*/  PLOP3.LUT P0, PT, PT, PT, UP0, 0x80, 0x8 ;  /* 0x000000000008781c */ /* 0x000fca0003f0f008 */
[----:B------:R-:W-:-:S08]  /*3db0*/  @UP0 ULEA UR4, UR38, UR41, 0x3 ;  /* 0x0000002926040291 */ /* 0x000fd0000f8e18ff */
[----:B------:R-:W-:-:S04]  /*3dc0*/  @P0 SHF.L.U32 R0, R2, 0x1f, RZ ;  /* 0x0000001f02000819 */ /* 0x000fc800000006ff */
[----:B------:R1:W2:Y:S01]  /*3dd0*/  @P0 SYNCS.PHASECHK.TRANS64.TRYWAIT P2, [UR4], R0 ;  /* 0x00000000ff0005a7 */ /* 0x0002a20008041104 */
[----:B------:R-:W3:Y:S02]  /*3de0*/  SYNCS.PHASECHK.TRANS64.TRYWAIT P0, [UR46+0xf0], R4 ;  /* 0x0000f004ff0075a7 */ /* 0x000ee4000800112e */
[----:B-123--:R-:W-:Y:S05]  /*3df0*/  @!P0 BRA `(.L_x_75) ;  /* 0x0000005800dc8947 */ /* 0x00efea0003800000 */
.L_x_179:
[----:B------:R-:W-:Y:S01]  /*3e00*/  UMOV UR42, UR37 ;  /* 0x00000025002a7c82 */ /* 0x000fe20008000000 */
[----:B------:R-:W-:Y:S05]  /*3e10*/  BRA.U !UP0, `(.L_x_76) ;  /* 0x0000000508107547 */ /* 0x000fea000b800000 */
[----:B------:R-:W-:Y:S02]  /*3e20*/  UIADD3 UR42, UPT, UPT, UR66, UR37, URZ ;  /* 0x00000025422a7290 */ /* 0x000fe4000fffe0ff */
[----:B------:R-:W-:Y:S01]  /*3e30*/  UPLOP3.LUT UP2, UPT, UPT, UPT, UPT, 0x40, 0x4 ;  /* 0x000000000004789c */ /* 0x000fe20003f4e870 */
[----:B------:R-:W-:Y:S01]  /*3e40*/  UMOV UR39, UR64 ;  /* 0x0000004000277c82 */ /* 0x000fe20008000000 */
[----:B------:R-:W-:-:S09]  /*3e50*/  UMOV UR5, UR38 ;  /* 0x0000002600057c82 */ /* 0x000fd20008000000 */
.L_x_79:
[----:B------:R-:W-:Y:S01]  /*3e60*/  ULEA UR7, UR5, UR41, 0x3 ;  /* 0x0000002905077291 */ /* 0x000fe2000f8e18ff */
[----:B--23--:R-:W-:Y:S11]  /*3e70*/  @P2 BRA `(.L_x_77) ;  /* 0x00000000000c2947 */ /* 0x00cff60003800000 */
[----:B-1----:R-:W-:Y:S04]  /*3e80*/  SHF.L.U32 R4, R2, 0x1f, RZ ;  /* 0x0000001f02047819 */ /* 0x002fe800000006ff */
[----:B------:R-:W1:Y:S02]  /*3e90*/  SYNCS.PHASECHK.TRANS64.TRYWAIT P0, [UR7], R4 ;  /* 0x00000004ff0075a7 */ /* 0x000e640008001107 */
[----:B-1----:R-:W-:Y:S05]  /*3ea0*/  @!P0 BRA `(.L_x_78) ;  /* 0x0000005800c88947 */ /* 0x002fea0003800000 */
.L_x_77:
[----:B------:R-:W-:Y:S01]  /*3eb0*/  UISETP.NE.AND UP0, UPT, UR39, 0x1, UPT ;  /* 0x000000012700788c */ /* 0x000fe2000bf05270 */
[----:B------:R-:W-:Y:S01]  /*3ec0*/  PLOP3.LUT P2, PT, PT, PT, PT, 0x80, 0x8 ;  /* 0x000000000008781c */ /* 0x000fe20003f4f070 */
[----:B------:R-:W-:Y:S02]  /*3ed0*/  UIADD3 UR4, UPT, UPT, UR5, 0x1, URZ ;  /* 0x0000000105047890 */ /* 0x000fe4000fffe0ff */
[----:B------:R-:W-:Y:S02]  /*3ee0*/  UIADD3 UR40, UPT, UPT, UR7, 0x30, URZ ;  /* 0x0000003007287890 */ /* 0x000fe4000fffe0ff */
[----:B------:R-:W-:Y:S01]  /*3ef0*/  UISETP.NE.AND UP1, UPT, UR4, 0x6, UPT ;  /* 0x000000060400788c */ /* 0x000fe2000bf25270 */
[----:B------:R-:W-:Y:S01]  /*3f00*/  PLOP3.LUT P0, PT, PT, PT, UP0, 0x80, 0x8 ;  /* 0x000000000008781c */ /* 0x000fe20003f0f008 */
[----:B------:R-:W-:Y:S02]  /*3f10*/  UIADD3 UR37, UPT, UPT, UR37, 0x1, URZ ;  /* 0x0000000125257890 */ /* 0x000fe4000fffe0ff */
[----:B------:R-:W-:Y:S02]  /*3f20*/  USEL UR6, URZ, 0x1, UP1 ;  /* 0x00000001ff067887 */ /* 0x000fe40008800000 */
[----:B------:R-:W-:Y:S02]  /*3f30*/  USEL UR38, UR4, URZ, UP1 ;  /* 0x000000ff04267287 */ /* 0x000fe40008800000 */
[----:B------:R-:W-:Y:S02]  /*3f40*/  UIADD3 UR39, UPT, UPT, UR39, -0x1, URZ ;  /* 0xffffffff27277890 */ /* 0x000fe4000fffe0ff */
[----:B------:R-:W-:Y:S01]  /*3f50*/  @UP0 ULEA UR4, UR38, UR41, 0x3 ;  /* 0x0000002926040291 */ /* 0x000fe2000f8e18ff */
[----:B------:R-:W-:Y:S01]  /*3f60*/  LOP3.LUT R2, R2, UR6, RZ, 0x3c, !PT ;  /* 0x0000000602027c12 */ /* 0x000fe2000f8e3cff */
[----:B------:R-:W-:Y:S02]  /*3f70*/  ULEA UR6, UR5, UR45, 0xa ;  /* 0x0000002d05067291 */ /* 0x000fe4000f8e50ff */
[----:B------:R-:W-:Y:S01]  /*3f80*/  UISETP.NE.AND UP0, UPT, UR37, UR42, UPT ;  /* 0x0000002a2500728c */ /* 0x000fe2000bf05270 */
[----:B-1----:R-:W-:Y:S01]  /*3f90*/  @P0 SHF.L.U32 R0, R2, 0x1f, RZ ;  /* 0x0000001f02000819 */ /* 0x002fe200000006ff */
[----:B------:R-:W-:Y:S02]  /*3fa0*/  UIADD3 UR34, UPT, UPT, UR6, 0x2, URZ ;  /* 0x0000000206227890 */ /* 0x000fe4000fffe0ff */
[----:B------:R-:W-:Y:S01]  /*3fb0*/  UIADD3 UR30, UPT, UPT, UR6, 0x4, URZ ;  /* 0x00000004061e7890 */ /* 0x000fe2000fffe0ff */
[----:B------:R2:W3:Y:S01]  /*3fc0*/  @P0 SYNCS.PHASECHK.TRANS64.TRYWAIT P2, [UR4], R0 ;  /* 0x00000000ff0005a7 */ /* 0x0004e20008041104 */
[----:B------:R-:W-:Y:S02]  /*3fd0*/  ULEA UR4, UR5, UR44, 0xa ;  /* 0x0000002c05047291 */ /* 0x000fe4000f8e50ff */
[----:B------:R-:W-:Y:S02]  /*3fe0*/  UIADD3 UR26, UPT, UPT, UR6, 0x6, URZ ;  /* 0x00000006061a7890 */ /* 0x000fe4000fffe0ff */
        /* <DEDUP_REMOVED lines=10> */
[----:B------:R-:W-:Y:S01]  /*4090*/  UIADD3 UR8, UPT, UPT, UR4, 0x206, URZ ;  /* 0x0000020604087890 */ /* 0x000fe2000fffe0ff */
[----:B------:R-:W-:Y:S01]  /*40a0*/  UMOV UR7, 0x40004040 ;  /* 0x4000404000077882 */ /* 0x000fe20000000000 */
[----:B------:R-:W-:Y:S01]  /*40b0*/  UMOV UR5, 0x40004040 ;  /* 0x4000404000057882 */ /* 0x000fe20000000000 */
[----:B------:R-:W-:Y:S01]  /*40c0*/  UMOV UR35, 0x40004040 ;  /* 0x4000404000237882 */ /* 0x000fe20000000000 */
[----:B------:R1:W-:Y:S01]  /*40d0*/  UTCHMMA.2CTA gdesc[UR4], gdesc[UR6], tmem[UR36], tmem[UR62], idesc[UR63], UP2 ;  /* 0x00ff3e06040075ea */ /* 0x0003e20009200024 */
[----:B------:R-:W-:Y:S01]  /*40e0*/  UPLOP3.LUT UP2, UPT, UPT, UPT, UPT, 0x80, 0x8 ;  /* 0x000000000008789c */ /* 0x000fe20003f4f070 */
[----:B------:R-:W-:Y:S01]  /*40f0*/  UMOV UR33, 0x40004040 ;  /* 0x4000404000217882 */ /* 0x000fe20000000000 */
[----:B------:R-:W-:Y:S01]  /*4100*/  UMOV UR31, 0x40004040 ;  /* 0x40004040001f7882 */ /* 0x000fe20000000000 */
[----:B------:R2:W-:Y:S01]  /*4110*/  UTCHMMA.2CTA gdesc[UR32], gdesc[UR34], tmem[UR36], tmem[UR60], idesc[UR61], UPT ;  /* 0x00ff3c22200075ea */ /* 0x0005e2000ba00024 */
        /* <DEDUP_REMOVED lines=14> */
[----:B------:R-:W-:Y:S01]  /*4200*/  UMOV UR9, 0x40004040 ;  /* 0x4000404000097882 */ /* 0x000fe20000000000 */
[----:B------:R2:W-:Y:S01]  /*4210*/  UTCHMMA.2CTA gdesc[UR12], gdesc[UR14], tmem[UR36], tmem[UR50], idesc[UR51], UPT ;  /* 0x00ff320e0c0075ea */ /* 0x0005e2000ba00024 */
[----:B------:R2:W-:Y:S01]  /*4220*/  UTCHMMA.2CTA gdesc[UR8], gdesc[UR10], tmem[UR36], tmem[UR48], idesc[UR49], UPT ;  /* 0x00ff300a080075ea */ /* 0x0005e2000ba00024 */
[----:B------:R2:W-:Y:S01]  /*4230*/  UTCBAR.2CTA.MULTICAST [UR40], URZ, UR43 ;  /* 0x000000ff280073e9 */ /* 0x0005e2000820082b */
[----:B-1----:R-:W-:Y:S01]  /*4240*/  UMOV UR5, UR38 ;  /* 0x0000002600057c82 */ /* 0x002fe20008000000 */
[----:B------:R-:W-:Y:S05]  /*4250*/  BRA.U UP0, `(.L_x_79) ;  /* 0xfffffffd00007547 */ /* 0x000fea000b83ffff */
.L_x_76:
[----:B------:R-:W-:Y:S01]  /*4260*/  UIADD3 UR4, UPT, UPT, UR46, 0xd0, URZ ;  /* 0x000000d02e047890 */ /* 0x000fe2000fffe0ff */
[----:B------:R-:W-:-:S08]  /*4270*/  UMOV UR37, UR42 ;  /* 0x0000002a00257c82 */ /* 0x000fd00008000000 */
[----:B------:R4:W-:Y:S01]  /*4280*/  UTCBAR.2CTA.MULTICAST [UR4], URZ, UR65 ;  /* 0x000000ff040073e9 */ /* 0x0009e20008200841 */
[----:B------:R-:W-:Y:S02]  /*4290*/  NOP ;  /* 0x0000000000007918 */ /* 0x000fe40000000000 */
.L_x_74:
[----:B----4-:R-:W-:Y:S01]  /*42a0*/  UIADD3 UR4, UPT, UPT, UR47, 0x1, URZ ;  /* 0x000000012f047890 */ /* 0x010fe2000fffe0ff */
[----:B------:R-:W-:-:S03]  /*42b0*/  ISETP.NE.AND P0, PT, R8, 0x2, PT ;  /* 0x000000020800780c */ /* 0x000fc60003f05270 */
[----:B------:R-:W-:Y:S01]  /*42c0*/  UISETP.NE.AND UP0, UPT, UR4, 0x4, UPT ;  /* 0x000000040400788c */ /* 0x000fe2000bf05270 */
[----:B-12---:R-:W-:Y:S02]  /*42d0*/  SEL R0, RZ, 0x1, P0 ;  /* 0x00000001ff007807 */ /* 0x006fe40000000000 */
[----:B------:R-:W-:Y:S01]  /*42e0*/  SEL R8, R8, RZ, P0 ;  /* 0x000000ff08087207 */ /* 0x000fe20000000000 */
[----:B------:R-:W-:Y:S01]  /*42f0*/  USEL UR5, URZ, 0x1, UP0 ;  /* 0x00000001ff057887 */ /* 0x000fe20008000000 */
[----:B------:R-:W-:Y:S01]  /*4300*/  LOP3.LUT R3, R3, R0, RZ, 0x3c, !PT ;  /* 0x0000000003037212 */ /* 0x000fe200078e3cff */
[----:B------:R-:W-:-:S04]  /*4310*/  USEL UR47, UR4, URZ, UP0 ;  /* 0x000000ff042f7287 */ /* 0x000fc80008000000 */
[----:B------:R-:W-:Y:S01]  /*4320*/  LOP3.LUT R9, R9, UR5, RZ, 0x3c, !PT ;  /* 0x0000000509097c12 */ /* 0x000fe2000f8e3cff */
[----:B------:R-:W-:Y:S07]  /*4330*/  @P1 BRA `(.L_x_80) ;  /* 0xfffffff800381947 */ /* 0x000fee000383ffff */
[----:B------:R-:W1:Y:S01]  /*4340*/  S2UR UR8, SR_CgaCtaId ;  /* 0x00000000000879c3 */ /* 0x000e620000008800 */
[----:B------:R-:W-:Y:S01]  /*4350*/  ELECT P0, URZ, PT ;  /* 0x0000000000ff782f */ /* 0x000fe20003800000 */
[----:B------:R-:W-:Y:S01]  /*4360*/  HFMA2 R0, -RZ, RZ, 0, 5.9604644775390625e-08 ;  /* 0x00000001ff007431 */ /* 0x000fe200000001ff */
[----:B------:R-:W-:-:S05]  /*4370*/  UMOV UR4, 0x40 ;  /* 0x0000004000047882 */ /* 0x000fca0000000000 */
[----:B------:R-:W-:Y:S01]  /*4380*/  UVIRTCOUNT.DEALLOC.SMPOOL 0x80 ;  /* 0x000000800000784c */ /* 0x000fe20000000000 */
[----:B------:R-:W-:Y:S02]  /*4390*/  UISETP.NE.AND UP1, UPT, UR68, URZ, UPT ;  /* 0x000000ff4400728c */ /* 0x000fe4000bf25270 */
[----:B-1----:R-:W-:-:S09]  /*43a0*/  ULEA UR8, UR8, UR4, 0x18 ;  /* 0x0000000408087291 */ /* 0x002fd2000f8ec0ff */
[----:B------:R1:W-:Y:S01]  /*43b0*/  @P0 STS.U8 [UR8+0x1c], R0 ;  /* 0x00001c00ff000988 */ /* 0x0003e20008000008 */
[----:B------:R-:W-:Y:S05]  /*43c0*/  BRA.U UP1, `(.L_x_81) ;  /* 0x0000000101a07547 */ /* 0x000fea000b800000 */
[----:B------:R-:W-:Y:S01]  /*43d0*/  UIADD3 UR7, UPT, UPT, UR41, 0xf0, URZ ;  /* 0x000000f029077890 */ /* 0x000fe2000fffe0ff */
[----:B------:R-:W-:-:S03]  /*43e0*/  SHF.L.U32 R2, R9, 0x1f, RZ ;  /* 0x0000001f09027819 */ /* 0x000fc600000006ff */
[----:B------:R-:W-:-:S09]  /*43f0*/  ULEA UR4, UR47, UR7, 0x3 ;  /* 0x000000072f047291 */ /* 0x000fd2000f8e18ff */
[----:B------:R-:W2:Y:S02]  /*4400*/  SYNCS.PHASECHK.TRANS64.TRYWAIT P0, [UR4], R2 ;  /* 0x00000002ff0075a7 */ /* 0x000ea40008001104 */
[----:B--2---:R-:W-:Y:S05]  /*4410*/  @!P0 BRA `(.L_x_82) ;  /* 0x0000005400848947 */ /* 0x004fea0003800000 */
.L_x_182:
        /* <DEDUP_REMOVED lines=9> */
.L_x_184:
        /* <DEDUP_REMOVED lines=9> */
.L_x_186:
[----:B------:R-:W-:-:S04]  /*4540*/  UIADD3 UR4, UPT, UPT, UR4, 0x1, URZ ;  /* 0x0000000104047890 */ /* 0x000fc8000fffe0ff */
[----:B------:R-:W-:-:S04]  /*4550*/  UISETP.NE.AND UP0, UPT, UR4, 0x4, UPT ;  /* 0x000000040400788c */ /* 0x000fc8000bf05270 */
[----:B------:R-:W-:Y:S02]  /*4560*/  USEL UR5, URZ, 0x1, UP0 ;  /* 0x00000001ff057887 */ /* 0x000fe40008000000 */
[----:B------:R-:W-:-:S04]  /*4570*/  USEL UR4, UR4, URZ, UP0 ;  /* 0x000000ff04047287 */ /* 0x000fc80008000000 */
[----:B------:R-:W-:Y:S01]  /*4580*/  ULEA UR4, UR4, UR7, 0x3 ;  /* 0x0000000704047291 */ /* 0x000fe2000f8e18ff */
[----:B------:R-:W-:-:S04]  /*4590*/  LOP3.LUT R2, R2, UR5, RZ, 0x3c, !PT ;  /* 0x0000000502027c12 */ /* 0x000fc8000f8e3cff */
[----:B------:R-:W-:Y:S01]  /*45a0*/  SHF.L.U32 R2, R2, 0x1f, RZ ;  /* 0x0000001f02027819 */ /* 0x000fe200000006ff */
[----:B-1----:R-:W-:-:S04]  /*45b0*/  IMAD.U32 R0, RZ, RZ, UR4 ;  /* 0x00000004ff007e24 */ /* 0x002fc8000f8e00ff */
[----:B------:R1:W2:Y:S03]  /*45c0*/  SYNCS.PHASECHK.TRANS64.TRYWAIT P0, [R0+URZ], R2 ;  /* 0x00000002000075a7 */ /* 0x0002a600080011ff */
[----:B--2---:R-:W-:Y:S05]  /*45d0*/  @!P0 NANOSLEEP.SYNCS 0x989680 ;  /* 0x009896800000895d */ /* 0x004fea0003900000 */
[----:B------:R-:W2:Y:S02]  /*45e0*/  @!P0 SYNCS.PHASECHK.TRANS64 P0, [R0+URZ], R2 ;  /* 0x00000002000085a7 */ /* 0x000ea400080010ff */
[----:B--2---:R-:W-:Y:S05]  /*45f0*/  @P0 BRA `(.L_x_85) ;  /* 0x0000000000200947 */ /* 0x004fea0003800000 */
.L_x_86:
[----:B--2---:R2:W4:Y:S02]  /*4600*/  SYNCS.PHASECHK.TRANS64.TRYWAIT P0, [R0+URZ], R2 ;  /* 0x00000002000075a7 */ /* 0x00452400080011ff */
[----:B----4-:R-:W-:Y:S05]  /*4610*/  @!P0 NANOSLEEP.SYNCS 0x989680 ;  /* 0x009896800000895d */ /* 0x010fea0003900000 */
[----:B------:R-:W4:Y:S02]  /*4620*/  @!P0 SYNCS.PHASECHK.TRANS64 P0, [R0+URZ], R2 ;  /* 0x00000002000085a7 */ /* 0x000f2400080010ff */
[----:B----4-:R-:W-:Y:S05]  /*4630*/  @!P0 BRA `(.L_x_86) ;  /* 0xfffffffc00f08947 */ /* 0x010fea000383ffff */
[----:B------:R-:W-:Y:S05]  /*4640*/  BRA `(.L_x_85) ;  /* 0x00000000000c7947 */ /* 0x000fea0003800000 */
.L_x_81:
[----:B------:R-:W-:-:S04]  /*4650*/  UIADD3 UR4, UPT, UPT, UR41, 0x130, URZ ;  /* 0x0000013029047890 */ /* 0x000fc8000fffe0ff */
[----:B------:R-:W-:-:S09]  /*4660*/  UPRMT UR4, UR69, 0x654, UR4 ;  /* 0x0000065445047896 */ /* 0x000fd20008000004 */
[----:B------:R-:W-:Y:S03]  /*4670*/  SYNCS.ARRIVE.TRANS64.RED.A1T0 RZ, [UR4], RZ ;  /* 0x000000ffffff79a7 */ /* 0x000fe60008100404 */
.L_x_85:
[----:B-12---:R-:W-:Y:S01]  /*4680*/  SHF.L.U32 R2, RZ, 0x1f, RZ ;  /* 0x0000001fff027819 */ /* 0x006fe200000006ff */
[----:B------:R-:W-:Y:S01]  /*4690*/  UIADD3 UR4, UPT, UPT, UR41, 0x130, URZ ;  /* 0x0000013029047890 */ /* 0x000fe2000fffe0ff */
[----:B------:R-:W-:Y:S02]  /*46a0*/  PLOP3.LUT P0, PT, PT, PT, UP1, 0x80, 0x8 ;  /* 0x000000000008781c */ /* 0x000fe40003f0f018 */
[----:B------:R-:W1:Y:S02]  /*46b0*/  SYNCS.PHASECHK.TRANS64.TRYWAIT P1, [UR41+0x130], R2 ;  /* 0x00013002ff0075a7 */ /* 0x000e640008021129 */
[----:B-1----:R-:W-:Y:S09]  /*46c0*/  @!P1 BRA `(.L_x_87) ;  /* 0x0000005400209947 */ /* 0x002ff20003800000 */
.L_x_188:
[----:B------:R-:W-:Y:S01]  /*46d0*/  @!UP1 UPRMT UR4, UR69, 0x654, UR4 ;  /* 0x0000065445049896 */ /* 0x000fe20008000004 */
[----:B------:R-:W-:Y:S01]  /*46e0*/  UMOV UR5, 0xffff ;  /* 0x0000ffff00057882 */ /* 0x000fe20000000000 */
[----:B------:R-:W-:-:S07]  /*46f0*/  UMOV UR6, 0x1 ;  /* 0x0000000100067882 */ /* 0x000fce0000000000 */
[----:B------:R-:W-:Y:S01]  /*4700*/  @!P0 SYNCS.ARRIVE.TRANS64.RED.A1T0 RZ, [UR4], RZ ;  /* 0x000000ffffff89a7 */ /* 0x000fe20008100404 */
[----:B------:R-:W-:Y:S01]  /*4710*/  NOP ;  /* 0x0000000000007918 */ /* 0x000fe20000000000 */
[----:B-1----:R-:W1:Y:S01]  /*4720*/  LDS R0, [UR8+0x14] ;  /* 0x00001408ff007984 */ /* 0x002e620008000800 */
[----:B------:R-:W-:-:S04]  /*4730*/  ULOP3.LUT UR4, UR67, 0xffff, URZ, 0xc0, !UPT ;  /* 0x0000ffff43047892 */ /* 0x000fc8000f8ec0ff */
[----:B------:R-:W-:-:S04]  /*4740*/  USHF.R.U32.HI UR4, URZ, 0x5, UR4 ;  /* 0x00000005ff047899 */ /* 0x000fc80008011604 */
[----:B------:R-:W-:Y:S02]  /*4750*/  USHF.L.U32 UR5, UR5, UR4, URZ ;  /* 0x0000000405057299 */ /* 0x000fe400080006ff */
[----:B------:R-:W-:-:S04]  /*4760*/  USHF.L.U32 UR4, UR6, UR4, URZ ;  /* 0x0000000406047299 */ /* 0x000fc800080006ff */
[----:B-1----:R-:W-:-:S04]  /*4770*/  LOP3.LUT R0, R0, UR5, RZ, 0xc0, !PT ;  /* 0x0000000500007c12 */ /* 0x002fc8000f8ec0ff */
[----:B------:R-:W-:-:S13]  /*4780*/  ISETP.NE.AND P0, PT, R0, UR5, PT ;  /* 0x0000000500007c0c */ /* 0x000fda000bf05270 */
[----:B------:R-:W-:Y:S05]  /*4790*/  @P0 BRA `(.L_x_88) ;  /* 0x0000000000580947 */ /* 0x000fea0003800000 */
[----:B------:R-:W1:Y:S02]  /*47a0*/  LDS R0, [UR8+0x18] ;  /* 0x00001808ff007984 */ /* 0x000e640008000800 */
[----:B-1----:R-:W-:-:S04]  /*47b0*/  LOP3.LUT R0, R0, UR4, RZ, 0xc0, !PT ;  /* 0x0000000400007c12 */ /* 0x002fc8000f8ec0ff */
[----:B------:R-:W-:-:S13]  /*47c0*/  ISETP.NE.AND P0, PT, R0, UR4, PT ;  /* 0x0000000400007c0c */ /* 0x000fda000bf05270 */
[----:B------:R-:W-:Y:S05]  /*47d0*/  @P0 BRA `(.L_x_89) ;  /* 0x00000000003c0947 */ /* 0x000fea0003800000 */
[----:B------:R-:W1:Y:S01]  /*47e0*/  S2R R2, SR_LANEID ;  /* 0x0000000000027919 */ /* 0x000e620000000000 */
[----:B------:R-:W-:-:S06]  /*47f0*/  ULOP3.LUT UR5, URZ, UR5, URZ, 0x33, !UPT ;  /* 0x00000005ff057292 */ /* 0x000fcc000f8e33ff */
[----:B------:R-:W-:-:S04]  /*4800*/  IMAD.U32 R0, RZ, RZ, UR5 ;  /* 0x00000005ff007e24 */ /* 0x000fc8000f8e00ff */
[----:B------:R2:W4:Y:S02]  /*4810*/  REDUX UR7, R0 ;  /* 0x00000000000773c4 */ /* 0x0005240000000000 */
[----:B------:R1:W-:Y:S01]  /*4820*/  UTCATOMSWS.AND URZ, UR5 ;  /* 0x0000000500ff79e3 */ /* 0x0003e20008000000 */
[----:B--2---:R-:W-:Y:S01]  /*4830*/  LOP3.LUT R0, RZ, UR4, RZ, 0x33, !PT ;  /* 0x00000004ff007c12 */ /* 0x004fe2000f8e33ff */
[----:B------:R-:W-:Y:S02]  /*4840*/  VOTEU.ANY UR4, UPT, PT ;  /* 0x0000000000047886 */ /* 0x000fe400038e0100 */
[----:B------:R-:W-:Y:S02]  /*4850*/  UFLO.U32 UR4, UR4 ;  /* 0x00000004000472bd */ /* 0x000fe400080e0000 */
[----:B------:R-:W2:Y:S04]  /*4860*/  REDUX UR6, R0 ;  /* 0x00000000000673c4 */ /* 0x000ea80000000000 */
[----:B-1----:R-:W-:-:S02]  /*4870*/  ISETP.EQ.U32.AND P0, PT, R2, UR4, PT ;  /* 0x0000000402007c0c */ /* 0x002fc4000bf02070 */
[----:B----4-:R-:W-:-:S11]  /*4880*/  MOV R2, UR7 ;  /* 0x0000000700027c02 */ /* 0x010fd60008000f00 */
[----:B------:R1:W-:Y:S01]  /*4890*/  @P0 ATOMS.AND RZ, [UR8+0x14], R2 ;  /* 0x00001402ffff098c */ /* 0x0003e2000a800008 */
[----:B--2---:R-:W-:-:S05]  /*48a0*/  IMAD.U32 R0, RZ, RZ, UR6 ;  /* 0x00000006ff007e24 */ /* 0x004fca000f8e00ff */
[----:B------:R1:W-:Y:S01]  /*48b0*/  @P0 ATOMS.AND RZ, [UR8+0x18], R0 ;  /* 0x00001800ffff098c */ /* 0x0003e2000a800008 */
[----:B------:R-:W-:Y:S05]  /*48c0*/  BRA `(.L_x_90) ;  /* 0x0000000000147947 */ /* 0x000fea0003800000 */
.L_x_89:
[----:B------:R-:W-:Y:S02]  /*48d0*/  MOV R2, 0x48f0 ;  /* 0x000048f000027802 */ /* 0x000fe40000000f00 */
[----:B---3-5:R-:W-:Y:S05]  /*48e0*/  CALL.REL.NOINC `($__internal_0_$__cuda_sm10x_tcgen05_guardrail_trap_col_being_dealloced_not_returned_by_alloc) ;  /* 0x0000005800007944 */ /* 0x028fea0003c00000 */
[----:B------:R-:W-:Y:S05]  /*48f0*/  BRA `(.L_x_90) ;  /* 0x0000000000087947 */ /* 0x000fea0003800000 */
.L_x_88:
[----:B------:R-:W-:Y:S02]  /*4900*/  MOV R2, 0x4920 ;  /* 0x0000492000027802 */ /* 0x000fe40000000f00 */
[----:B---3-5:R-:W-:Y:S05]  /*4910*/  CALL.REL.NOINC `($__internal_2_$__cuda_sm10x_tcgen05_guardrail_trap_unallocated_columns_being_dealloced) ;  /* 0x00000058000c7944 */ /* 0x028fea0003c00000 */
.L_x_90:
[----:B------:R-:W-:Y:S01]  /*4920*/  NOP ;  /* 0x0000000000007918 */ /* 0x000fe20000000000 */
[----:B------:R-:W-:Y:S05]  /*4930*/  EXIT ;  /* 0x000000000000794d */ /* 0x000fea0003800000 */
.L_x_61:
[----:B------:R-:W-:-:S09]  /*4940*/  UISETP.NE.OR UP0, UPT, UR21, 0x3, !UP3 ;  /* 0x000000031500788c */ /* 0x000fd2000df05670 */
[----:B------:R-:W-:Y:S05]  /*4950*/  BRA.U UP0, `(.L_x_91) ;  /* 0x0000001100b87547 */ /* 0x000fea000b800000 */
[----:B------:R-:W1:Y:S01]  /*4960*/  LDCU UR31, c[0x0][0x370] ;  /* 0x00006e00ff1f77ac */ /* 0x000e620008000800 */
[----:B------:R-:W2:Y:S01]  /*4970*/  LDC.64 R16, c[0x0][0x348] ;  /* 0x0000d200ff107b82 */ /* 0x000ea20000000a00 */
[----:B------:R-:W-:Y:S02]  /*4980*/  HFMA2 R13, -RZ, RZ, 0, 0 ;  /* 0x00000000ff0d7431 */ /* 0x000fe400000001ff */
[----:B------:R-:W-:Y:S01]  /*4990*/  IMAD.MOV.U32 R15, RZ, RZ, 0x1 ;  /* 0x00000001ff0f7424 */ /* 0x000fe200078e00ff */
[----:B------:R-:W1:Y:S01]  /*49a0*/  LDCU.128 UR48, c[0x0][0xb10] ;  /* 0x00016200ff3077ac */ /* 0x000e620008000c00 */
[----:B------:R-:W-:Y:S01]  /*49b0*/  IMAD.MOV.U32 R14, RZ, RZ, RZ ;  /* 0x000000ffff0e7224 */ /* 0x000fe200078e00ff */
[----:B------:R-:W-:Y:S01]  /*49c0*/  MOV R7, 0x1000 ;  /* 0x0000100000077802 */ /* 0x000fe20000000f00 */
[----:B------:R-:W3:Y:S01]  /*49d0*/  LDCU UR30, c[0x0][0x374] ;  /* 0x00006e80ff1e77ac */ /* 0x000ee20008000800 */
[----:B------:R-:W4:Y:S01]  /*49e0*/  LDC.64 R2, c[0x0][0x888] ;  /* 0x00022200ff027b82 */ /* 0x000f220000000a00 */
[----:B------:R-:W3:Y:S01]  /*49f0*/  LDCU UR15, c[0x0][0xb0c] ;  /* 0x00016180ff0f77ac */ /* 0x000ee20008000800 */
[----:B------:R-:W2:Y:S06]  /*4a00*/  LDCU UR52, c[0x0][0xb20] ;  /* 0x00016400ff3477ac */ /* 0x000eac0008000800 */
[----:B------:R-:W4:Y:S01]  /*4a10*/  LDC.64 R4, c[0x0][0x890] ;  /* 0x00022400ff047b82 */ /* 0x000f220000000a00 */
[----:B------:R-:W2:Y:S01]  /*4a20*/  LDCU UR4, c[0x0][0xb30] ;  /* 0x00016600ff0477ac */ /* 0x000ea20008000800 */
[----:B------:R-:W-:Y:S01]  /*4a30*/  UMOV UR21, 0x400 ;  /* 0x0000040000157882 */ /* 0x000fe20000000000 */
[----:B-1----:R-:W-:-:S02]  /*4a40*/  UIMAD.WIDE.U32 UR6, UR31, UR48, URZ ;  /* 0x000000301f0672a5 */ /* 0x002fc4000f8e00ff */
[----:B---3--:R-:W-:Y:S02]  /*4a50*/  UIMAD.WIDE.U32 UR8, UR30, UR51, URZ ;  /* 0x000000331e0872a5 */ /* 0x008fe4000f8e00ff */
[----:B------:R-:W-:Y:S02]  /*4a60*/  ULEA UR21, UR47, UR21, 0x18 ;  /* 0x000000152f157291 */ /* 0x000fe4000f8ec0ff */
[----:B------:R-:W-:Y:S02]  /*4a70*/  UPLOP3.LUT UP2, UPT, UPT, UPT, UPT, 0x40, 0x4 ;  /* 0x000000000004789c */ /* 0x000fe40003f4e870 */
[----:B------:R-:W-:Y:S01]  /*4a80*/  UIADD3 UR37, UPT, UPT, UR21, 0x78, URZ ;  /* 0x0000007815257890 */ /* 0x000fe2000fffe0ff */
[----:B------:R-:W-:Y:S01]  /*4a90*/  UMOV UR6, UR7 ;  /* 0x0000000700067c82 */ /* 0x000fe20008000000 */
[----:B------:R-:W-:Y:S01]  /*4aa0*/  UMOV UR38, UR9 ;  /* 0x0000000900267c82 */ /* 0x000fe20008000000 */
[----:B------:R-:W-:Y:S02]  /*4ab0*/  UISETP.GE.AND UP0, UPT, UR45, 0x1, UPT ;  /* 0x000000012d00788c */ /* 0x000fe4000bf06270 */
[----:B------:R-:W-:Y:S01]  /*4ac0*/  UISETP.NE.AND UP4, UPT, UR45, 0x1, UPT ;  /* 0x000000012d00788c */ /* 0x000fe2000bf85270 */
[----:B------:R-:W1:Y:S01]  /*4ad0*/  LDCU.64 UR22, c[0x0][0xb28] ;  /* 0x00016500ff1677ac */ /* 0x000e620008000a00 */
[----:B------:R-:W-:-:S02]  /*4ae0*/  UISETP.NE.AND UP6, UPT, UR15, 0x1, UPT ;  /* 0x000000010f00788c */ /* 0x000fc4000bfc5270 */
[----:B------:R-:W-:Y:S02]  /*4af0*/  UISETP.NE.AND UP5, UPT, UR50, 0x1, UPT ;  /* 0x000000013200788c */ /* 0x000fe4000bfa5270 */
[----:B------:R-:W-:Y:S02]  /*4b00*/  UIADD3 UR41, UPT, UPT, UR21, 0x60, URZ ;  /* 0x0000006015297890 */ /* 0x000fe4000fffe0ff */
[----:B------:R-:W-:Y:S02]  /*4b10*/  UIADD3 UR33, UPT, UPT, UR21, 0x68, URZ ;  /* 0x0000006815217890 */ /* 0x000fe4000fffe0ff */
[----:B------:R-:W-:Y:S02]  /*4b20*/  UIADD3 UR25, UPT, UPT, UR21, 0x70, URZ ;  /* 0x0000007015197890 */ /* 0x000fe4000fffe0ff */
[----:B------:R-:W-:Y:S02]  /*4b30*/  UPRMT UR37, UR47, 0x654, UR37 ;  /* 0x000006542f257896 */ /* 0x000fe40008000025 */
[----:B------:R-:W-:-:S02]  /*4b40*/  USHF.R.U32.HI UR39, URZ, UR49, UR6 ;  /* 0x00000031ff277299 */ /* 0x000fc40008011606 */
[----:B--2---:R-:W-:Y:S02]  /*4b50*/  USHF.R.U32.HI UR38, URZ, UR52, UR38 ;  /* 0x00000034ff267299 */ /* 0x004fe40008011626 */
[----:B------:R-:W-:-:S11]  /*4b60*/  UISETP.NE.AND UP3, UPT, UR4, 0x1, UPT ;  /* 0x000000010400788c */ /* 0x000fd6000bf65270 */
.L_x_102:
[C---:B------:R-:W-:Y:S02]  /*4b70*/  LEA R12, R14.reuse, UR21, 0x3 ;  /* 0x000000150e0c7c11 */ /* 0x040fe4000f8e18ff */
[----:B------:R-:W-:Y:S02]  /*4b80*/  SHF.L.U32 R0, R13, 0x1f, RZ ;  /* 0x0000001f0d007819 */ /* 0x000fe400000006ff */
[----:B------:R-:W-:Y:S02]  /*4b90*/  LEA R8, R14, UR21, 0x4 ;  /* 0x000000150e087c11 */ /* 0x000fe4000f8e20ff */
[----:B--2---:R-:W2:Y:S02]  /*4ba0*/  SYNCS.PHASECHK.TRANS64.TRYWAIT P0, [R12+URZ+0xb0], R0 ;  /* 0x0000b0000c0075a7 */ /* 0x004ea400080011ff */
[----:B--2---:R-:W-:Y:S05]  /*4bb0*/  @!P0 BRA `(.L_x_92) ;  /* 0x0000004c00fc8947 */ /* 0x004fea0003800000 */
.L_x_189:
[----:B------:R-:W3:Y:S01]  /*4bc0*/  LDS.128 R8, [R8+0x140] ;  /* 0x0001400008087984 */ /* 0x000ee20000000c00 */
[----:B------:R-:W-:Y:S01]  /*4bd0*/  UISETP.GE.AND UP0, UPT, UR45, 0x1, UPT ;  /* 0x000000012d00788c */ /* 0x000fe2000bf06270 */
[----:B------:R-:W-:Y:S01]  /*4be0*/  @!PT LDS RZ, [RZ] ;  /* 0x00000000fffff984 */ /* 0x000fe20000000800 */
[----:B------:R-:W-:Y:S01]  /*4bf0*/  @!PT LDS RZ, [RZ] ;  /* 0x00000000fffff984 */ /* 0x000fe20000000800 */
[----:B------:R-:W-:Y:S01]  /*4c00*/  @!PT LDS RZ, [RZ] ;  /* 0x00000000fffff984 */ /* 0x000fe20000000800 */
[----:B------:R-:W-:Y:S01]  /*4c10*/  @!PT LDS RZ, [RZ] ;  /* 0x00000000fffff984 */ /* 0x000fe20000000800 */
[----:B------:R1:W-:Y:S06]  /*4c20*/  MEMBAR.ALL.CTA ;  /* 0x0000000000007992 */ /* 0x0003ec0000008000 */
[----:B-1----:R-:W1:Y:S01]  /*4c30*/  FENCE.VIEW.ASYNC.S ;  /* 0x00000000000073c6 */ /* 0x002e620000000000 */
[----:B---3--:R-:W-:Y:S11]  /*4c40*/  LOP3.LUT P0, RZ, R10, 0x1, RZ, 0xc0, !PT ;  /* 0x000000010aff7812 */ /* 0x008ff6000780c0ff */
[----:B------:R-:W-:Y:S02]  /*4c50*/  @!UPT UIADD3 URZ, UPT, UPT, URZ, URZ, URZ ;  /* 0x000000fffffff290 */ /* 0x000fe4000fffe0ff */
[----:B-1----:R-:W-:Y:S01]  /*4c60*/  VOTEU.ANY UP1, P0 ;  /* 0x0000000000ff7886 */ /* 0x002fe20000020100 */
[----:B------:R-:W-:Y:S11]  /*4c70*/  PLOP3.LUT P0, PT, PT, PT, UP1, 0x80, 0x8 ;  /* 0x000000000008781c */ /* 0x000ff60003f0f018 */
[----:B------:R-:W-:Y:S02]  /*4c80*/  @!UPT UIADD3 URZ, UPT, UPT, URZ, URZ, URZ ;  /* 0x000000fffffff290 */ /* 0x000fe4000fffe0ff */
[----:B--2---:R-:W-:Y:S02]  /*4c90*/  @P0 SHF.R.U32.HI R0, RZ, 0x10, R9 ;  /* 0x00000010ff000819 */ /* 0x004fe40000011609 */
[----:B------:R-:W-:Y:S02]  /*4ca0*/  @P0 MOV R6, R8 ;  /* 0x0000000800060202 */ /* 0x000fe40000000f00 */
[----:B------:R-:W-:Y:S01]  /*4cb0*/  @P0 R2UR UR4, R0 ;  /* 0x00000000000402ca */ /* 0x000fe200000e0000 */
[----:B------:R-:W-:Y:S01]  /*4cc0*/  VIADD R0, R12, 0xc0 ;  /* 0x000000c00c007836 */ /* 0x000fe20000000000 */
[----:B------:R-:W-:Y:S02]  /*4cd0*/  @P0 LOP3.LUT R8, R9, 0xffff, RZ, 0xc0, !PT ;  /* 0x0000ffff09080812 */ /* 0x000fe400078ec0ff */
[----:B------:R-:W-:Y:S02]  /*4ce0*/  @P0 R2UR UR6, R6 ;  /* 0x00000000060602ca */ /* 0x000fe400000e0000 */
[----:B------:R-:W-:Y:S02]  /*4cf0*/  PRMT R0, RZ, 0x654, R0 ;  /* 0x00000654ff007816 */ /* 0x000fe40000000000 */
[----:B------:R-:W-:Y:S02]  /*4d00*/  @P0 R2UR UR5, R8 ;  /* 0x00000000080502ca */ /* 0x000fe400000e0000 */
[----:B------:R1:W-:Y:S03]  /*4d10*/  SYNCS.ARRIVE.TRANS64.RED.A1T0 RZ, [R0+URZ], RZ ;  /* 0x000000ff00ff79a7 */ /* 0x0003e600081004ff */
[----:B------:R-:W-:Y:S04]  /*4d20*/  @UP1 UMOV UR29, UR4 ;  /* 0x00000004001d1c82 */ /* 0x000fe80008000000 */
[----:B------:R-:W-:Y:S04]  /*4d30*/  @UP1 UMOV UR14, UR6 ;  /* 0x00000006000e1c82 */ /* 0x000fe80008000000 */
[----:B------:R-:W-:Y:S01]  /*4d40*/  @UP1 UMOV UR13, UR5 ;  /* 0x00000005000d1c82 */ /* 0x000fe20008000000 */
[----:B------:R-:W-:Y:S05]  /*4d50*/  BRA.U !UP0, `(.L_x_93) ;  /* 0x0000000108a47547 */ /* 0x000fea000b800000 */
[----:B------:R-:W-:Y:S02]  /*4d60*/  UIMAD.WIDE.U32 UR16, UR13, UR51, URZ ;  /* 0x000000330d1072a5 */ /* 0x000fe4000f8e00ff */
[----:B------:R-:W-:Y:S02]  /*4d70*/  UIMAD.WIDE.U32 UR18, UR14, UR48, URZ ;  /* 0x000000300e1272a5 */ /* 0x000fe4000f8e00ff */
[----:B------:R-:W-:Y:S02]  /*4d80*/  USEL UR4, UR30, UR38, !UP5 ;  /* 0x000000261e047287 */ /* 0x000fe4000e800000 */
[----:B------:R-:W-:Y:S02]  /*4d90*/  USEL UR7, UR31, UR39, !UP6 ;  /* 0x000000271f077287 */ /* 0x000fe4000f000000 */
[----:B------:R-:W-:Y:S02]  /*4da0*/  UIMAD.WIDE.U32 UR8, UR4, UR22, URZ ;  /* 0x00000016040872a5 */ /* 0x000fe4000f8e00ff */
[----:B------:R-:W-:Y:S01]  /*4db0*/  UIMAD.WIDE.U32 UR10, UR7, UR22, URZ ;  /* 0x00000016070a72a5 */ /* 0x000fe2000f8e00ff */
[----:B------:R-:W-:Y:S02]  /*4dc0*/  UMOV UR5, UR17 ;  /* 0x0000001100057c82 */ /* 0x000fe40008000000 */
[----:B------:R-:W-:Y:S03]  /*4dd0*/  USHF.R.U32.HI UR6, URZ, UR52, UR5 ;  /* 0x00000034ff067299 */ /* 0x000fe60008011605 */
[----:B------:R-:W-:Y:S01]  /*4de0*/  UMOV UR5, UR19 ;  /* 0x0000001300057c82 */ /* 0x000fe20008000000 */
[----:B------:R-:W-:Y:S02]  /*4df0*/  USEL UR6, UR13, UR6, !UP5 ;  /* 0x000000060d067287 */ /* 0x000fe4000e800000 */
[----:B------:R-:W-:Y:S03]  /*4e00*/  USHF.R.U32.HI UR12, URZ, UR49, UR5 ;  /* 0x00000031ff0c7299 */ /* 0x000fe60008011605 */
[----:B------:R-:W-:Y:S02]  /*4e10*/  UMOV UR5, UR9 ;  /* 0x0000000900057c82 */ /* 0x000fe40008000000 */
[----:B------:R-:W-:Y:S03]  /*4e20*/  @UP4 USHF.R.U32.HI UR4, URZ, UR23, UR5 ;  /* 0x00000017ff044299 */ /* 0x000fe60008011605 */
[----:B------:R-:W-:Y:S01]  /*4e30*/  UMOV UR5, UR11 ;  /* 0x0000000b00057c82 */ /* 0x000fe20008000000 */
[----:B------:R-:W-:Y:S02]  /*4e40*/  UIMAD UR4, UR45, UR4, URZ ;  /* 0x000000042d0472a4 */ /* 0x000fe4000f8e02ff */
[----:B------:R-:W-:Y:S02]  /*4e50*/  @UP4 USHF.R.U32.HI UR7, URZ, UR23, UR5 ;  /* 0x00000017ff074299 */ /* 0x000fe40008011605 */
[----:B------:R-:W-:Y:S02]  /*4e60*/  UIMAD.WIDE.U32 UR10, UR6, UR22, URZ ;  /* 0x00000016060a72a5 */ /* 0x000fe4000f8e00ff */
[----:B------:R-:W-:Y:S02]  /*4e70*/  USEL UR5, UR14, UR12, !UP6 ;  /* 0x0000000c0e057287 */ /* 0x000fe4000f000000 */
[----:B------:R-:W-:Y:S02]  /*4e80*/  UIMAD UR8, UR45, UR7, URZ ;  /* 0x000000072d0872a4 */ /* 0x000fe4000f8e02ff */
[----:B------:R-:W-:Y:S03]  /*4e90*/  UISETP.GE.AND UP0, UPT, UR6, UR4, UPT ;  /* 0x000000040600728c */ /* 0x000fe6000bf06270 */
[----:B------:R-:W-:Y:S01]  /*4ea0*/  UMOV UR4, UR11 ;  /* 0x0000000b00047c82 */ /* 0x000fe20008000000 */
[----:B------:R-:W-:Y:S02]  /*4eb0*/  UISETP.GE.OR UP0, UPT, UR5, UR8, UP0 ;  /* 0x000000080500728c */ /* 0x000fe40008706670 */
[----:B------:R-:W-:Y:S02]  /*4ec0*/  USHF.R.U32.HI UR4, URZ, UR23, UR4 ;  /* 0x00000017ff047299 */ /* 0x000fe40008011604 */
[----:B------:R-:W-:Y:S02]  /*4ed0*/  UIMAD.WIDE.U32 UR8, UR5, UR22, URZ ;  /* 0x00000016050872a5 */ /* 0x000fe4000f8e00ff */
[----:B------:R-:W-:Y:S04]  /*4ee0*/  USEL UR10, UR6, UR4, !UP4 ;  /* 0x00000004060a7287 */ /* 0x000fe8000e000000 */
[----:B------:R-:W-:Y:S01]  /*4ef0*/  UIADD3 UR11, UPT, UPT, -UR10, URZ, URZ ;  /* 0x000000ff0a0b7290 */ /* 0x000fe2000fffe1ff */
[----:B------:R-:W-:Y:S02]  /*4f00*/  @!UP0 UMOV UR4, UR9 ;  /* 0x0000000900048c82 */ /* 0x000fe40008000000 */
[----:B------:R-:W-:Y:S02]  /*4f10*/  @!UP0 USHF.R.U32.HI UR4, URZ, UR23, UR4 ;  /* 0x00000017ff048299 */ /* 0x000fe40008011604 */
[----:B------:R-:W-:Y:S02]  /*4f20*/  UIMAD UR8, UR45, UR11, UR6 ;  /* 0x0000000b2d0872a4 */ /* 0x000fe4000f8e0206 */
[----:B------:R-:W-:Y:S04]  /*4f30*/  @!UP0 USEL UR4, UR5, UR4, !UP4 ;  /* 0x0000000405048287 */ /* 0x000fe8000e000000 */
[----:B------:R-:W-:Y:S02]  /*4f40*/  @!UP0 UIMAD UR7, UR7, UR8, UR4 ;  /* 0x00000008070782a4 */ /* 0x000fe4000f8e0204 */
[----:B------:R-:W-:Y:S02]  /*4f50*/  @!UP0 UIADD3 UR9, UPT, UPT, UR10, -UR4, URZ ;  /* 0x800000040a098290 */ /* 0x000fe4000fffe0ff */
[----:B------:R-:W-:Y:S02]  /*4f60*/  UIADD3 UR8, UPT, UPT, -UR6, URZ, URZ ;  /* 0x000000ff06087290 */ /* 0x000fe4000fffe1ff */
[----:B------:R-:W-:Y:S02]  /*4f70*/  UIADD3 UR4, UPT, UPT, -UR5, URZ, URZ ;  /* 0x000000ff05047290 */ /* 0x000fe4000fffe1ff */
[----:B------:R-:W-:Y:S03]  /*4f80*/  @!UP0 UIMAD UR6, UR9, UR45, UR5 ;  /* 0x0000002d090682a4 */ /* 0x000fe6000f8e0205 */
[----:B------:R-:W-:Y:S01]  /*4f90*/  @!UP0 UMOV UR5, UR7 ;  /* 0x0000000700058c82 */ /* 0x000fe20008000000 */
[----:B------:R-:W-:Y:S02]  /*4fa0*/  UIMAD UR7, UR15, UR4, UR14 ;  /* 0x000000040f0772a4 */ /* 0x000fe4000f8e020e */
[----:B------:R-:W-:Y:S02]  /*4fb0*/  UIMAD UR4, UR50, UR8, UR13 ;  /* 0x00000008320472a4 */ /* 0x000fe4000f8e020d */
[----:B------:R-:W-:Y:S02]  /*4fc0*/  UIMAD UR14, UR5, UR15, UR7 ;  /* 0x0000000f050e72a4 */ /* 0x000fe4000f8e0207 */
[----:B------:R-:W-:Y:S11]  /*4fd0*/  UIMAD UR13, UR6, UR50, UR4 ;  /* 0x00000032060d72a4 */ /* 0x000ff6000f8e0204 */
[----:B------:R-:W-:Y:S01]  /*4fe0*/  @!UPT UIADD3 URZ, UPT, UPT, URZ, URZ, URZ ;  /* 0x000000fffffff290 */ /* 0x000fe2000fffe0ff */
.L_x_93:
[----:B------:R-:W2:Y:S01]  /*4ff0*/  @!UP3 LDCU.128 UR8, c[0x0][0xb10] ;  /* 0x00016200ff08b7ac */ /* 0x000ea20008000c00 */
[C---:B----4-:R-:W-:Y:S02]  /*5000*/  ISETP.NE.U32.AND P1, PT, R4.reuse, RZ, PT ;  /* 0x000000ff0400720c */ /* 0x050fe40003f25070 */
[----:B------:R-:W-:Y:S02]  /*5010*/  ISETP.NE.U32.AND P0, PT, R4, RZ, PT ;  /* 0x000000ff0400720c */ /* 0x000fe40003f05070 */
[C---:B------:R-:W-:Y:S02]  /*5020*/  ISETP.NE.AND.EX P1, PT, R5.reuse, RZ, PT, P1 ;  /* 0x000000ff0500720c */ /* 0x040fe40003f25310 */
[----:B------:R-:W-:Y:S01]  /*5030*/  ISETP.NE.AND.EX P0, PT, R5, RZ, PT, P0 ;  /* 0x000000ff0500720c */ /* 0x000fe20003f05300 */
[----:B------:R-:W3:Y:S01]  /*5040*/  @!UP3 LDCU UR5, c[0x0][0xb0c] ;  /* 0x00016180ff05b7ac */ /* 0x000ee20008000800 */
[----:B------:R-:W-:Y:S01]  /*5050*/  SHF.L.U32 R9, R15, 0x1f, RZ ;  /* 0x0000001f0f097819 */ /* 0x000fe200000006ff */
[----:B------:R-:W-:Y:S02]  /*5060*/  USHF.L.U32 UR42, UR24, 0x7, URZ ;  /* 0x00000007182a7899 */ /* 0x000fe400080006ff */
[----:B------:R-:W-:Y:S02]  /*5070*/  USHF.L.U32 UR43, UR20, 0x6, URZ ;  /* 0x00000006142b7899 */ /* 0x000fe400080006ff */
[----:B--2---:R-:W-:Y:S07]  /*5080*/  UIMAD.WIDE.U32 UR6, UR14, UR8, URZ ;  /* 0x000000080e0672a5 */ /* 0x004fee000f8e00ff */
[----:B------:R-:W-:Y:S01]  /*5090*/  @!UP3 UMOV UR4, UR7 ;  /* 0x000000070004bc82 */ /* 0x000fe20008000000 */
[----:B---3--:R-:W-:Y:S02]  /*50a0*/  @!UP3 UISETP.NE.AND UP0, UPT, UR5, 0x1, UPT ;  /* 0x000000010500b88c */ /* 0x008fe4000bf05270 */
[----:B------:R-:W-:Y:S02]  /*50b0*/  @!UP3 USHF.R.U32.HI UR4, URZ, UR9, UR4 ;  /* 0x00000009ff04b299 */ /* 0x000fe40008011604 */
[----:B------:R-:W-:Y:S02]  /*50c0*/  UIMAD.WIDE.U32 UR6, UR13, UR11, URZ ;  /* 0x0000000b0d0672a5 */ /* 0x000fe4000f8e00ff */
[----:B------:R-:W-:Y:S02]  /*50d0*/  @!UP3 USEL UR8, UR14, UR4, !UP0 ;  /* 0x000000040e08b287 */ /* 0x000fe4000c000000 */
[----:B------:R-:W-:Y:S03]  /*50e0*/  @!UP3 UISETP.NE.AND UP0, UPT, UR10, 0x1, UPT ;  /* 0x000000010a00b88c */ /* 0x000fe6000bf05270 */
[----:B------:R-:W-:Y:S02]  /*50f0*/  @!UP3 UMOV UR6, UR7 ;  /* 0x000000070006bc82 */ /* 0x000fe40008000000 */
[----:B------:R-:W2:Y:S02]  /*5100*/  @!UP3 LDCU UR4, c[0x0][0xb20] ;  /* 0x00016400ff04b7ac */ /* 0x000ea40008000800 */
[----:B--2---:R-:W-:Y:S04]  /*5110*/  @!UP3 USHF.R.U32.HI UR6, URZ, UR4, UR6 ;  /* 0x00000004ff06b299 */ /* 0x004fe80008011606 */
[----:B------:R-:W-:Y:S04]  /*5120*/  @!UP3 USEL UR6, UR13, UR6, !UP0 ;  /* 0x000000060d06b287 */ /* 0x000fe8000c000000 */
[----:B------:R-:W-:Y:S02]  /*5130*/  @!UP3 UIADD3 UR4, UPT, UPT, -UR8, UR6, URZ ;  /* 0x000000060804b290 */ /* 0x000fe4000fffe1ff */
[----:B------:R-:W-:Y:S02]  /*5140*/  @!UP3 UIADD3 UR6, UPT, UPT, UR8, -UR6, URZ ;  /* 0x800000060806b290 */ /* 0x000fe4000fffe0ff */
[----:B------:R-:W-:Y:S02]  /*5150*/  @!UP3 UIMAD UR14, UR4, UR5, UR14 ;  /* 0x00000005040eb2a4 */ /* 0x000fe4000f8e020e */
[----:B------:R-:W-:Y:S01]  /*5160*/  @!UP3 UIMAD UR13, UR6, UR10, UR13 ;  /* 0x0000000a060db2a4 */ /* 0x000fe2000f8e020d */
[----:B------:R-:W-:Y:S11]  /*5170*/  BRA.U UP2, `(.L_x_94) ;  /* 0x0000000102107547 */ /* 0x000ff6000b800000 */
[----:B------:R-:W-:Y:S04]  /*5180*/  MOV R6, UR46 ;  /* 0x0000002e00067c02 */ /* 0x000fe80008000f00 */
[----:B------:R-:W-:Y:S04]  /*5190*/  SHF.L.U32 R6, R6, 0x1f, RZ ;  /* 0x0000001f06067819 */ /* 0x000fe800000006ff */
[----:B------:R-:W2:Y:S02]  /*51a0*/  SYNCS.PHASECHK.TRANS64.TRYWAIT P2, [UR21+0xa8], R6 ;  /* 0x0000a806ff0075a7 */ /* 0x000ea40008041115 */
[----:B--2---:R-:W-:Y:S05]  /*51b0*/  @!P2 BRA `(.L_x_95) ;  /* 0x000000480090a947 */ /* 0x004fea0003800000 */
.L_x_94:
[----:B------:R-:W-:Y:S05]  /*51c0*/  @!P1 BRA `(.L_x_96) ;  /* 0x0000000000309947 */ /* 0x000fea0003800000 */
[----:B------:R-:W-:Y:S01]  /*51d0*/  ISETP.NE.U32.AND P1, PT, R2, RZ, PT ;  /* 0x000000ff0200720c */ /* 0x000fe20003f25070 */
[----:B------:R-:W2:Y:S01]  /*51e0*/  LDCU.64 UR4, c[0x0][0x358] ;  /* 0x00006b00ff0477ac */ /* 0x000ea20008000a00 */
[----:B------:R-:W-:Y:S02]  /*51f0*/  IMAD.MOV.U32 R46, RZ, RZ, 0x1 ;  /* 0x00000001ff2e7424 */ /* 0x000fe400078e00ff */
[----:B------:R-:W-:Y:S11]  /*5200*/  ISETP.NE.AND.EX P1, PT, R3, RZ, PT, P1 ;  /* 0x000000ff0300720c */ /* 0x000ff60003f25310 */
[----:B------:R-:W-:Y:S02]  /*5210*/  @!UPT UIADD3 URZ, UPT, UPT, URZ, URZ, URZ ;  /* 0x000000fffffff290 */ /* 0x000fe4000fffe0ff */
[----:B------:R-:W3:Y:S01]  /*5220*/  @P1 LDC.64 R10, c[0x0][0x888] ;  /* 0x00022200ff0a1b82 */ /* 0x000ee20000000a00 */
[----:B-1----:R-:W-:Y:S04]  /*5230*/  @P1 IMAD R0, R4, UR36, RZ ;  /* 0x0000002404001c24 */ /* 0x002fe8000f8e02ff */
[----:B---3--:R-:W-:Y:S04]  /*5240*/  @P1 IMAD.WIDE R10, R0, 0x4, R10 ;  /* 0x00000004000a1825 */ /* 0x008fe800078e020a */
[----:B------:R-:W-:Y:S01]  /*5250*/  HFMA2 R0, -RZ, RZ, 0, 5.9604644775390625e-08 ;  /* 0x00000001ff007431 */ /* 0x000fe200000001ff */
[----:B--2--5:R2:W5:Y:S04]  /*5260*/  @P1 LDG.E R27, desc[UR4][R10.64] ;  /* 0x000000040a1b1981 */ /* 0x024568000c1e1900 */
[----:B------:R-:W-:Y:S01]  /*5270*/  @!P1 PRMT R46, R0, 0x7610, R46 ;  /* 0x00007610002e9816 */ /* 0x000fe2000000002e */
[----:B--2---:R-:W3:Y:S06]  /*5280*/  @!P1 LDC R27, c[0x0][0x880] ;  /* 0x00022000ff1b9b82 */ /* 0x004eec0000000800 */
.L_x_96:
[----:B---3-5:R-:W-:Y:S01]  /*5290*/  @!P0 FSETP.EQ.AND P1, PT, R27, RZ, PT ;  /* 0x000000ff1b00820b */ /* 0x028fe20003f22000 */
[----:B------:R-:W-:Y:S01]  /*52a0*/  @!UPT UIADD3 URZ, UPT, UPT, URZ, URZ, URZ ;  /* 0x000000fffffff290 */ /* 0x000fe2000fffe0ff */
[----:B------:R-:W-:Y:S11]  /*52b0*/  @!P0 BRA `(.L_x_97) ;  /* 0x0000000000188947 */ /* 0x000ff60003800000 */
[----:B------:R-:W-:Y:S02]  /*52c0*/  LOP3.LUT P0, RZ, R46, 0xff, RZ, 0xc0, !PT ;  /* 0x000000ff2eff7812 */ /* 0x000fe4000780c0ff */
[----:B------:R-:W-:Y:S04]  /*52d0*/  ISETP.NE.U32.AND P1, PT, R2, RZ, PT ;  /* 0x000000ff0200720c */ /* 0x000fe80003f25070 */
[----:B------:R-:W-:Y:S04]  /*52e0*/  ISETP.NE.AND.EX P1, PT, R3, RZ, PT, P1 ;  /* 0x000000ff0300720c */ /* 0x000fe80003f25310 */
[----:B------:R-:W-:Y:S03]  /*52f0*/  PLOP3.LUT P1, PT, P1, PT, PT, 0x8, 0x80 ;  /* 0x000000000080781c */ /* 0x000fe60000f2e170 */
[----:B------:R-:W-:Y:S11]  /*5300*/  @P0 FSETP.EQ.AND P1, PT, R27, RZ, PT ;  /* 0x000000ff1b00020b */ /* 0x000ff60003f22000 */
[----:B------:R-:W-:Y:S02]  /*5310*/  @!UPT UIADD3 URZ, UPT, UPT, URZ, URZ, URZ ;  /* 0x000000fffffff290 */ /* 0x000fe4000fffe0ff */
.L_x_97:
[----:B------:R-:W2:Y:S01]  /*5320*/  SYNCS.PHASECHK.TRANS64.TRYWAIT P2, [UR21+0x80], R9 ;  /* 0x00008009ff0075a7 */ /* 0x000ea20008041115 */
[----:B------:R-:W-:Y:S04]  /*5330*/  ELECT P0, URZ, PT ;  /* 0x0000000000ff782f */ /* 0x000fe80003800000 */
[----:B------:R-:W-:Y:S11]  /*5340*/  PLOP3.LUT P1, PT, P1, P0, PT, 0xf2, 0x2f ;  /* 0x00000000002f781c */ /* 0x000ff60000f21e72 */
[----:B------:R-:W-:Y:S02]  /*5350*/  @!UPT UIADD3 URZ, UPT, UPT, URZ, URZ, URZ ;  /* 0x000000fffffff290 */ /* 0x000fe4000fffe0ff */
[----:B------:R-:W-:Y:S05]  /*5360*/  @!P1 IADD3 R8, P0, PT, R16, 0x580, RZ ;  /* 0x0000058010089810 */ /* 0x000fea0007f1e0ff */
[----:B-1----:R-:W-:Y:S01]  /*5370*/  @!P1 IMAD.X R6, RZ, RZ, R17, P0 ;  /* 0x000000ffff069224 */ /* 0x002fe200000e0611 */
[----:B--2---:R-:W-:Y:S07]  /*5380*/  @!P2 BRA `(.L_x_98) ;  /* 0x000000480034a947 */ /* 0x004fee0003800000 */
.L_x_192:
[----:B------:R-:W-:Y:S01]  /*5390*/  @!P1 R2UR UR5, R8 ;  /* 0x00000000080592ca */ /* 0x000fe200000e0000 */
[----:B------:R-:W-:Y:S01]  /*53a0*/  VOTEU.ALL UP0, P1 ;  /* 0x0000000000ff7886 */ /* 0x000fe20000800000 */
[----:B------:R-:W-:Y:S01]  /*53b0*/  @!P1 R2UR UR4, R6 ;  /* 0x00000000060492ca */ /* 0x000fe200000e0000 */
[----:B------:R-:W-:Y:S01]  /*53c0*/  UMOV UR16, 0x0 ;  /* 0x0000000000107882 */ /* 0x000fe20000000000 */
[----:B------:R-:W-:Y:S01]  /*53d0*/  UMOV UR17, 0x10000000 ;  /* 0x1000000000117882 */ /* 0x000fe20000000000 */
[----:B------:R-:W-:Y:S01]  /*53e0*/  UMOV UR44, UR36 ;  /* 0x00000024002c7c82 */ /* 0x000fe20008000000 */
[----:B------:R-:W-:Y:S01]  /*53f0*/  @!UP0 UIADD3 UR40, UPT, UPT, UR21, 0x200, URZ ;  /* 0x0000020015288890 */ /* 0x000fe2000fffe0ff */
[----:B-1----:R-:W-:Y:S01]  /*5400*/  @!P1 IMAD.MOV.U32 R0, RZ, RZ, 0x1000 ;  /* 0x00001000ff009424 */ /* 0x002fe200078e00ff */
[----:B------:R-:W-:Y:S01]  /*5410*/  @!UP0 UIADD3 UR10, UPT, UPT, UR42, 0x40, URZ ;  /* 0x000000402a0a8890 */ /* 0x000fe2000fffe0ff */
[----:B------:R-:W-:Y:S01]  /*5420*/  @!P1 IADD3 R8, P0, PT, R16, 0x580, RZ ;  /* 0x0000058010089810 */ /* 0x000fe20007f1e0ff */
[----:B------:R-:W-:Y:S01]  /*5430*/  @!UP0 UIADD3 UR8, UPT, UPT, UR21, 0xa00, URZ ;  /* 0x00000a0015088890 */ /* 0x000fe2000fffe0ff */
[----:B------:R-:W-:Y:S02]  /*5440*/  VOTEU.ALL UP0, P1 ;  /* 0x0000000000ff7886 */ /* 0x000fe40000800000 */
[----:B------:R-:W-:Y:S01]  /*5450*/  IMAD.U32 R10, RZ, RZ, UR5 ;  /* 0x00000005ff0a7e24 */ /* 0x000fe2000f8e00ff */
[----:B------:R-:W-:Y:S01]  /*5460*/  UMOV UR9, UR41 ;  /* 0x0000002900097c82 */ /* 0x000fe20008000000 */
[----:B------:R-:W-:Y:S01]  /*5470*/  IMAD.U32 R11, RZ, RZ, UR4 ;  /* 0x00000004ff0b7e24 */ /* 0x000fe2000f8e00ff */
[----:B------:R-:W-:Y:S01]  /*5480*/  UMOV UR11, UR43 ;  /* 0x0000002b000b7c82 */ /* 0x000fe20008000000 */
[----:B------:R-:W-:Y:S01]  /*5490*/  UMOV UR12, UR36 ;  /* 0x00000024000c7c82 */ /* 0x000fe20008000000 */
[----:B------:R-:W-:Y:S01]  /*54a0*/  @!P1 R2UR UR4, R10 ;  /* 0x000000000a0492ca */ /* 0x000fe200000e0000 */
[----:B------:R-:W-:Y:S01]  /*54b0*/  UPRMT UR6, UR47, 0x654, UR41 ;  /* 0x000006542f067896 */ /* 0x000fe20008000029 */
[----:B------:R-:W-:Y:S01]  /*54c0*/  @!P1 R2UR UR5, R11 ;  /* 0x000000000b0592ca */ /* 0x000fe200000e0000 */
[----:B------:R-:W-:Y:S11]  /*54d0*/  @!P1 IMAD.X R6, RZ, RZ, R17, P0 ;  /* 0x000000ffff069224 */ /* 0x000ff600000e0611 */
[----:B------:R-:W-:Y:S01]  /*54e0*/  @!UPT UIADD3 URZ, UPT, UPT, URZ, URZ, URZ ;  /* 0x000000fffffff290 */ /* 0x000fe2000fffe0ff */
[----:B------:R1:W-:Y:S01]  /*54f0*/  @!UP0 UTMALDG.3D [UR40], [UR4], desc[UR16] ;  /* 0x00001028040085b4 */ /* 0x0003e20008011000 */
[----:B------:R-:W-:Y:S05]  /*5500*/  VOTEU.ALL UP0, P1 ;  /* 0x0000000000ff7886 */ /* 0x000fea0000800000 */
[----:B------:R1:W-:Y:S01]  /*5510*/  @!UP0 UTMALDG.3D [UR8], [UR4], desc[UR16] ;  /* 0x00001008040085b4 */ /* 0x0003e20008011000 */
[----:B------:R1:W-:Y:S01]  /*5520*/  @!P1 SYNCS.ARRIVE.TRANS64.RED.A0TR RZ, [UR21+0x60], R0 ;  /* 0x00006000ffff99a7 */ /* 0x0003e20008300415 */
[----:B------:R-:W-:Y:S01]  /*5530*/  SYNCS.ARRIVE.TRANS64.RED.A1T0 RZ, [UR6], RZ ;  /* 0x000000ffffff79a7 */ /* 0x000fe20008100406 */
[----:B------:R-:W2:Y:S02]  /*5540*/  SYNCS.PHASECHK.TRANS64.TRYWAIT P2, [UR21+0x88], R9 ;  /* 0x00008809ff0075a7 */ /* 0x000ea40008041115 */
[----:B-12---:R-:W-:Y:S05]  /*5550*/  @!P2 BRA `(.L_x_99) ;  /* 0x0000004400d8a947 */ /* 0x006fea0003800000 */
.L_x_194:
        /* <DEDUP_REMOVED lines=10> */
[----:B------:R-:W-:Y:S02]  /*5600*/  @!UP0 UIADD3 UR10, UPT, UPT, UR42, 0x50, URZ ;  /* 0x000000502a0a8890 */ /* 0x000fe4000fffe0ff */
[----:B------:R-:W-:Y:S01]  /*5610*/  @!UP0 UIADD3 UR8, UPT, UPT, UR21, 0x1a00, URZ ;  /* 0x00001a0015088890 */ /* 0x000fe2000fffe0ff */
[----:B------:R-:W-:Y:S01]  /*5620*/  IMAD.U32 R10, RZ, RZ, UR5 ;  /* 0x00000005ff0a7e24 */ /* 0x000fe2000f8e00ff */
[----:B------:R-:W-:Y:S01]  /*5630*/  VOTEU.ALL UP0, P1 ;  /* 0x0000000000ff7886 */ /* 0x000fe20000800000 */
[----:B------:R-:W-:Y:S01]  /*5640*/  IMAD.U32 R11, RZ, RZ, UR4 ;  /* 0x00000004ff0b7e24 */ /* 0x000fe2000f8e00ff */
[----:B------:R-:W-:Y:S01]  /*5650*/  UMOV UR9, UR33 ;  /* 0x0000002100097c82 */ /* 0x000fe20008000000 */
[----:B------:R-:W-:Y:S01]  /*5660*/  UMOV UR11, UR43 ;  /* 0x0000002b000b7c82 */ /* 0x000fe20008000000 */
[----:B------:R-:W-:Y:S01]  /*5670*/  @!P1 R2UR UR4, R10 ;  /* 0x000000000a0492ca */ /* 0x000fe200000e0000 */
[----:B------:R-:W-:Y:S01]  /*5680*/  UMOV UR12, UR36 ;  /* 0x00000024000c7c82 */ /* 0x000fe20008000000 */
[----:B------:R-:W-:Y:S01]  /*5690*/  @!P1 R2UR UR5, R11 ;  /* 0x000000000b0592ca */ /* 0x000fe200000e0000 */
[----:B------:R-:W-:Y:S01]  /*56a0*/  UPRMT UR6, UR47, 0x654, UR33 ;  /* 0x000006542f067896 */ /* 0x000fe20008000021 */
[----:B------:R-:W-:Y:S11]  /*56b0*/  @!P1 IMAD.X R6, RZ, RZ, R17, P0 ;  /* 0x000000ffff069224 */ /* 0x000ff600000e0611 */
[----:B------:R1:W-:Y:S01]  /*56c0*/  @!UP0 UTMALDG.3D [UR32], [UR4], desc[UR16] ;  /* 0x00001020040085b4 */ /* 0x0003e20008011000 */
[----:B------:R-:W-:Y:S05]  /*56d0*/  VOTEU.ALL UP0, P1 ;  /* 0x0000000000ff7886 */ /* 0x000fea0000800000 */
[----:B------:R1:W-:Y:S01]  /*56e0*/  @!UP0 UTMALDG.3D [UR8], [UR4], desc[UR16] ;  /* 0x00001008040085b4 */ /* 0x0003e20008011000 */
[----:B------:R1:W-:Y:S01]  /*56f0*/  @!P1 SYNCS.ARRIVE.TRANS64.RED.A0TR RZ, [UR21+0x68], R0 ;  /* 0x00006800ffff99a7 */ /* 0x0003e20008300415 */
[----:B------:R-:W-:Y:S01]  /*5700*/  SYNCS.ARRIVE.TRANS64.RED.A1T0 RZ, [UR6], RZ ;  /* 0x000000ffffff79a7 */ /* 0x000fe20008100406 */
[----:B------:R-:W2:Y:S02]  /*5710*/  SYNCS.PHASECHK.TRANS64.TRYWAIT P2, [UR21+0x90], R9 ;  /* 0x00009009ff0075a7 */ /* 0x000ea40008041115 */
[----:B-12---:R-:W-:Y:S05]  /*5720*/  @!P2 BRA `(.L_x_100) ;  /* 0x00000044007ca947 */ /* 0x006fea0003800000 */
.L_x_196:
        /* <DEDUP_REMOVED lines=9> */
[----:B------:R-:W-:Y:S01]  /*57c0*/  VIADD R14, R14, 0x1 ;  /* 0x000000010e0e7836 */ /* 0x000fe20000000000 */
        /* <DEDUP_REMOVED lines=10> */
[----:B------:R-:W-:Y:S01]  /*5870*/  UMOV UR12, UR36 ;  /* 0x00000024000c7c82 */ /* 0x000fe20008000000 */
[----:B------:R-:W-:Y:S11]  /*5880*/  UPRMT UR6, UR47, 0x654, UR25 ;  /* 0x000006542f067896 */ /* 0x000ff60008000019 */
[----:B------:R1:W-:Y:S01]  /*5890*/  @!UP0 UTMALDG.3D [UR24], [UR4], desc[UR16] ;  /* 0x00001018040085b4 */ /* 0x0003e20008011000 */
[----:B------:R-:W-:Y:S05]  /*58a0*/  VOTEU.ALL UP0, P1 ;  /* 0x0000000000ff7886 */ /* 0x000fea0000800000 */
[----:B------:R1:W-:Y:S01]  /*58b0*/  @!UP0 UTMALDG.3D [UR8], [UR4], desc[UR16] ;  /* 0x00001008040085b4 */ /* 0x0003e20008011000 */
[----:B------:R1:W-:Y:S01]  /*58c0*/  @!P1 SYNCS.ARRIVE.TRANS64.RED.A0TR RZ, [UR21+0x70], R0 ;  /* 0x00007000ffff99a7 */ /* 0x0003e20008300415 */
[----:B------:R-:W-:Y:S01]  /*58d0*/  SYNCS.ARRIVE.TRANS64.RED.A1T0 RZ, [UR6], RZ ;  /* 0x000000ffffff79a7 */ /* 0x000fe20008100406 */
[----:B------:R-:W2:Y:S02]  /*58e0*/  SYNCS.PHASECHK.TRANS64.TRYWAIT P0, [UR21+0x98], R9 ;  /* 0x00009809ff0075a7 */ /* 0x000ea40008001115 */
[----:B-12---:R-:W-:Y:S05]  /*58f0*/  @!P0 BRA `(.L_x_101) ;  /* 0x0000004400208947 */ /* 0x006fea0003800000 */
.L_x_198:
[----:B------:R-:W-:Y:S01]  /*5900*/  UIADD3 UR24, UPT, UPT, UR13, UR63, URZ ;  /* 0x0000003f0d187290 */ /* 0x000fe2000fffe0ff */
[----:B------:R-:W-:Y:S01]  /*5910*/  @!P1 IADD3 R6, P0, PT, R16, 0x580, RZ ;  /* 0x0000058010069810 */ /* 0x000fe20007f1e0ff */
[----:B------:R-:W-:Y:S01]  /*5920*/  UPLOP3.LUT UP2, UPT, UPT, UPT, UPT, 0x80, 0x8 ;  /* 0x000000000008789c */ /* 0x000fe20003f4f070 */
[----:B------:R-:W-:Y:S01]  /*5930*/  R2UR UR26, R50 ;  /* 0x00000000321a72ca */ /* 0x000fe200000e0000 */
[----:B------:R-:W-:Y:S01]  /*5940*/  VOTEU.ALL UP0, P1 ;  /* 0x0000000000ff7886 */ /* 0x000fe20000800000 */
[----:B------:R-:W-:Y:S01]  /*5950*/  @!P1 R2UR UR5, R6 ;  /* 0x00000000060592ca */ /* 0x000fe200000e0000 */
[----:B-1----:R-:W-:Y:S01]  /*5960*/  @!P1 IMAD.X R0, RZ, RZ, R17, P0 ;  /* 0x000000ffff009224 */ /* 0x002fe200000e0611 */
[----:B------:R-:W-:Y:S01]  /*5970*/  UMOV UR6, 0x0 ;  /* 0x0000000000067882 */ /* 0x000fe20000000000 */
[----:B------:R-:W-:Y:S01]  /*5980*/  UMOV UR7, 0x10000000 ;  /* 0x1000000000077882 */ /* 0x000fe20000000000 */
[----:B------:R-:W-:Y:S01]  /*5990*/  @!UP0 UIADD3 UR18, UPT, UPT, UR42, 0x30, URZ ;  /* 0x000000302a128890 */ /* 0x000fe2000fffe0ff */
[----:B------:R-:W-:Y:S01]  /*59a0*/  ISETP.NE.AND P0, PT, R14, 0x2, PT ;  /* 0x000000020e00780c */ /* 0x000fe20003f05270 */
[----:B------:R-:W-:Y:S01]  /*59b0*/  @!UP0 UIADD3 UR16, UPT, UPT, UR21, 0x3200, URZ ;  /* 0x0000320015108890 */ /* 0x000fe2000fffe0ff */
[----:B------:R-:W-:Y:S01]  /*59c0*/  @!P1 R2UR UR4, R0 ;  /* 0x00000000000492ca */ /* 0x000fe200000e0000 */
[----:B------:R-:W-:Y:S01]  /*59d0*/  @!UP0 UIADD3 UR17, UPT, UPT, UR21, 0x78, URZ ;  /* 0x0000007815118890 */ /* 0x000fe2000fffe0ff */
[----:B------:R-:W-:Y:S01]  /*59e0*/  SEL R0, RZ, 0x1, P0 ;  /* 0x00000001ff007807 */ /* 0x000fe20000000000 */
[----:B------:R-:W-:Y:S01]  /*59f0*/  @!UP0 UIADD3 UR10, UPT, UPT, UR42, 0x70, URZ ;  /* 0x000000702a0a8890 */ /* 0x000fe2000fffe0ff */
[----:B------:R-:W-:Y:S01]  /*5a00*/  LOP3.LUT R15, R15, 0x1, RZ, 0x3c, !PT ;  /* 0x000000010f0f7812 */ /* 0x000fe200078e3cff */
[----:B------:R-:W-:Y:S01]  /*5a10*/  @!UP0 UIADD3 UR8, UPT, UPT, UR21, 0x3a00, URZ ;  /* 0x00003a0015088890 */ /* 0x000fe2000fffe0ff */
[----:B------:R-:W-:Y:S01]  /*5a20*/  IMAD.U32 R8, RZ, RZ, UR5 ;  /* 0x00000005ff087e24 */ /* 0x000fe2000f8e00ff */
[----:B------:R-:W-:Y:S01]  /*5a30*/  VOTEU.ALL UP0, P1 ;  /* 0x0000000000ff7886 */ /* 0x000fe20000800000 */
[----:B------:R-:W-:Y:S01]  /*5a40*/  UMOV UR19, UR43 ;  /* 0x0000002b00137c82 */ /* 0x000fe20008000000 */
[----:B------:R-:W-:Y:S01]  /*5a50*/  UMOV UR20, UR36 ;  /* 0x0000002400147c82 */ /* 0x000fe20008000000 */
[----:B------:R-:W-:Y:S01]  /*5a60*/  UMOV UR11, UR43 ;  /* 0x0000002b000b7c82 */ /* 0x000fe20008000000 */
[----:B------:R-:W-:Y:S01]  /*5a70*/  UMOV UR12, UR36 ;  /* 0x00000024000c7c82 */ /* 0x000fe20008000000 */
[----:B------:R-:W-:Y:S01]  /*5a80*/  UMOV UR9, UR17 ;  /* 0x0000001100097c82 */ /* 0x000fe20008000000 */
[----:B------:R-:W-:Y:S01]  /*5a90*/  IMAD.U32 R9, RZ, RZ, UR4 ;  /* 0x00000004ff097e24 */ /* 0x000fe2000f8e00ff */
[----:B------:R-:W-:Y:S01]  /*5aa0*/  @!P1 R2UR UR4, R8 ;  /* 0x00000000080492ca */ /* 0x000fe200000e0000 */
[----:B------:R-:W-:Y:S01]  /*5ab0*/  UMOV UR36, UR29 ;  /* 0x0000001d00247c82 */ /* 0x000fe20008000000 */
[----:B------:R-:W-:Y:S02]  /*5ac0*/  LOP3.LUT R13, R13, R0, RZ, 0x3c, !PT ;  /* 0x000000000d0d7212 */ /* 0x000fe400078e3cff */
[----:B------:R-:W-:Y:S02]  /*5ad0*/  @!P1 R2UR UR5, R9 ;  /* 0x00000000090592ca */ /* 0x000fe400000e0000 */
[----:B------:R-:W-:Y:S11]  /*5ae0*/  SEL R14, R14, RZ, P0 ;  /* 0x000000ff0e0e7207 */ /* 0x000ff60000000000 */
[----:B------:R1:W-:Y:S01]  /*5af0*/  @!UP0 UTMALDG.3D [UR16], [UR4], desc[UR6] ;  /* 0x00000610040085b4 */ /* 0x0003e20008011000 */
[----:B------:R-:W-:Y:S05]  /*5b00*/  VOTEU.ALL UP0, P1 ;  /* 0x0000000000ff7886 */ /* 0x000fea0000800000 */
[----:B------:R2:W-:Y:S01]  /*5b10*/  @!UP0 UTMALDG.3D [UR8], [UR4], desc[UR6] ;  /* 0x00000608040085b4 */ /* 0x0005e20008011000 */
[----:B------:R2:W-:Y:S01]  /*5b20*/  @!P1 SYNCS.ARRIVE.TRANS64.RED.A0TR RZ, [UR21+0x78], R7 ;  /* 0x00007807ffff99a7 */ /* 0x0005e20008300415 */
[----:B------:R-:W-:Y:S01]  /*5b30*/  SYNCS.ARRIVE.TRANS64.RED.A1T0 RZ, [UR37], RZ ;  /* 0x000000ffffff79a7 */ /* 0x000fe20008100425 */
[----:B-1----:R-:W-:Y:S01]  /*5b40*/  UIADD3 UR20, UPT, UPT, UR14, UR26, URZ ;  /* 0x0000001a0e147290 */ /* 0x002fe2000fffe0ff */
[----:B------:R-:W-:Y:S11]  /*5b50*/  BRA.U UP1, `(.L_x_102) ;  /* 0xfffffff101047547 */ /* 0x000ff6000b83ffff */
[----:B------:R-:W-:-:S04]  /*5b60*/  SHF.L.U32 R2, R15, 0x1f, RZ ;  /* 0x0000001f0f027819 */ /* 0x000fc800000006ff */
[----:B------:R-:W1:Y:S02]  /*5b70*/  SYNCS.PHASECHK.TRANS64.TRYWAIT P0, [UR21+0x80], R2 ;  /* 0x00008002ff0075a7 */ /* 0x000e640008001115 */
[----:B-1----:R-:W-:Y:S05]  /*5b80*/  @!P0 BRA `(.L_x_103) ;  /* 0x0000004000948947 */ /* 0x002fea0003800000 */
.L_x_200:
[----:B------:R-:W3:Y:S02]  /*5b90*/  SYNCS.PHASECHK.TRANS64.TRYWAIT P0, [UR21+0x88], R2 ;  /* 0x00008802ff0075a7 */ /* 0x000ee40008001115 */
[----:B---3--:R-:W-:Y:S05]  /*5ba0*/  @!P0 BRA `(.L_x_104) ;  /* 0x0000004000a48947 */ /* 0x008fea0003800000 */
.L_x_202:
[----:B------:R-:W3:Y:S02]  /*5bb0*/  SYNCS.PHASECHK.TRANS64.TRYWAIT P0, [UR21+0x90], R2 ;  /* 0x00009002ff0075a7 */ /* 0x000ee40008001115 */
[----:B---3--:R-:W-:Y:S05]  /*5bc0*/  @!P0 BRA `(.L_x_105) ;  /* 0x0000004000b48947 */ /* 0x008fea0003800000 */
.L_x_204:
[----:B-1----:R-:W-:-:S07]  /*5bd0*/  MOV R0, UR21 ;  /* 0x0000001500007c02 */ /* 0x002fce0008000f00 */
.L_x_106:
[----:B-1----:R-:W-:-:S04]  /*5be0*/  SHF.L.U32 R2, R15, 0x1f, RZ ;  /* 0x0000001f0f027819 */ /* 0x002fc800000006ff */
[----:B------:R1:W3:Y:S03]  /*5bf0*/  SYNCS.PHASECHK.TRANS64.TRYWAIT P0, [R0+URZ+0x98], R2 ;  /* 0x00009802000075a7 */ /* 0x0002e600080011ff */
[----:B---3--:R-:W-:Y:S05]  /*5c00*/  @!P0 NANOSLEEP.SYNCS 0x989680 ;  /* 0x009896800000895d */ /* 0x008fea0003900000 */
[----:B------:R-:W3:Y:S02]  /*5c10*/  @!P0 SYNCS.PHASECHK.TRANS64 P0, [R0+URZ+0x98], R2 ;  /* 0x00009802000085a7 */ /* 0x000ee400080010ff */
[----:B--23--:R-:W-:Y:S05]  /*5c20*/  @P0 EXIT ;  /* 0x000000000000094d */ /* 0x00cfea0003800000 */
[----:B------:R-:W-:Y:S05]  /*5c30*/  BRA `(.L_x_106) ;  /* 0xfffffffc00e87947 */ /* 0x000fea000383ffff */
.L_x_91:
[----:B------:R-:W-:-:S06]  /*5c40*/  UISETP.GE.AND UP0, UPT, UR21, 0x4, UPT ;  /* 0x000000041500788c */ /* 0x000fcc000bf06270 */
[----:B------:R-:W-:-:S13]  /*5c50*/  PLOP3.LUT P0, PT, PT, PT, UP0, 0x80, 0x8 ;  /* 0x000000000008781c */ /* 0x000fda0003f0f008 */
[----:B------:R-:W-:Y:S05]  /*5c60*/  @!P0 EXIT ;  /* 0x000000000000894d */ /* 0x000fea0003800000 */
[----:B------:R-:W-:Y:S01]  /*5c70*/  BAR.SYNC.DEFER_BLOCKING 0x6, 0xa0 ;  /* 0x0182800000007b1d */ /* 0x000fe20000010000 */
[C---:B------:R-:W-:Y:S01]  /*5c80*/  IMAD.SHL.U32 R45, R60.reuse, 0x10, RZ ;  /* 0x000000103c2d7824 */ /* 0x040fe200078e00ff */
[C---:B------:R-:W-:Y:S01]  /*5c90*/  SHF.L.U32 R3, R47.reuse, 0x15, RZ ;  /* 0x000000152f037819 */ /* 0x040fe200000006ff */
[C---:B------:R-:W-:Y:S02]  /*5ca0*/  IMAD.U32 R23, R60.reuse, 0x10000, RZ ;  /* 0x000100003c177824 */ /* 0x040fe400078e00ff */
[----:B------:R-:W-:Y:S02]  /*5cb0*/  HFMA2 R59, -RZ, RZ, 0, 5.9604644775390625e-08 ;  /* 0x00000001ff3b7431 */ /* 0x000fe400000001ff */
[----:B------:R-:W-:Y:S01]  /*5cc0*/  IMAD.SHL.U32 R2, R60, 0x2, RZ ;  /* 0x000000023c027824 */ /* 0x000fe200078e00ff */
[----:B------:R-:W-:Y:S01]  /*5cd0*/  UMOV UR43, 0x400 ;  /* 0x00000400002b7882 */ /* 0x000fe20000000000 */
[----:B------:R-:W1:Y:S01]  /*5ce0*/  LDCU.64 UR4, c[0x0][0x890] ;  /* 0x00011200ff0477ac */ /* 0x000e620008000a00 */
[----:B------:R-:W2:Y:S01]  /*5cf0*/  LDC.64 R42, c[0x0][0x8b0] ;  /* 0x00022c00ff2a7b82 */ /* 0x000ea20000000a00 */
[----:B------:R-:W-:Y:S01]  /*5d00*/  IMAD.SHL.U32 R6, R47, 0x200, RZ ;  /* 0x000002002f067824 */ /* 0x000fe200078e00ff */
[C---:B------:R-:W-:Y:S01]  /*5d10*/  LOP3.LUT R7, R45.reuse, 0x40, RZ, 0xc0, !PT ;  /* 0x000000402d077812 */ /* 0x040fe200078ec0ff */
[----:B------:R-:W-:Y:S01]  /*5d20*/  ULEA UR43, UR47, UR43, 0x18 ;  /* 0x0000002b2f2b7291 */ /* 0x000fe2000f8ec0ff */
[----:B------:R-:W-:Y:S01]  /*5d30*/  LOP3.LUT R44, R45, 0x5b0, RZ, 0xc0, !PT ;  /* 0x000005b02d2c7812 */ /* 0x000fe200078ec0ff */
[----:B------:R-:W-:Y:S01]  /*5d40*/  IMAD.MOV.U32 R22, RZ, RZ, RZ ;  /* 0x000000ffff167224 */ /* 0x000fe200078e00ff */
[----:B------:R-:W-:Y:S01]  /*5d50*/  LOP3.LUT R3, R3, 0x200000, RZ, 0xc0, !PT ;  /* 0x0020000003037812 */ /* 0x000fe200078ec0ff */
[----:B------:R-:W-:Y:S01]  /*5d60*/  IMAD.MOV.U32 R58, RZ, RZ, RZ ;  /* 0x000000ffff3a7224 */ /* 0x000fe200078e00ff */
[----:B------:R-:W3:Y:S01]  /*5d70*/  LDC.64 R40, c[0x0][0x8a8] ;  /* 0x00022a00ff287b82 */ /* 0x000ee20000000a00 */
[----:B------:R-:W-:Y:S01]  /*5d80*/  LOP3.LUT R2, R7, 0x8, R2, 0xf8, !PT ;  /* 0x0000000807027812 */ /* 0x000fe200078ef802 */
[----:B------:R-:W-:Y:S01]  /*5d90*/  IMAD.MOV.U32 R55, RZ, RZ, RZ ;  /* 0x000000ffff377224 */ /* 0x000fe200078e00ff */
[----:B------:R-:W-:Y:S01]  /*5da0*/  LOP3.LUT R44, R44, 0x200, R6, 0xf8, !PT ;  /* 0x000002002c2c7812 */ /* 0x000fe200078ef806 */
[----:B------:R-:W4:Y:S01]  /*5db0*/  LDCU UR60, c[0x0][0x370] ;  /* 0x00006e00ff3c77ac */ /* 0x000f220008000800 */
[----:B------:R-:W-:-:S02]  /*5dc0*/  LOP3.LUT R23, R3, 0x400000, R23, 0xf8, !PT ;  /* 0x0040000003177812 */ /* 0x000fc400078ef817 */
[----:B------:R-:W-:Y:S01]  /*5dd0*/  LOP3.LUT P0, RZ, R45, 0x40, RZ, 0xc0, !PT ;  /* 0x000000402dff7812 */ /* 0x000fe2000780c0ff */
[----:B------:R-:W4:Y:S01]  /*5de0*/  LDS R0, [UR43+0x160] ;  /* 0x0001602bff007984 */ /* 0x000f220008000800 */
[----:B-1----:R-:W-:Y:S01]  /*5df0*/  IMAD.U32 R49, RZ, RZ, UR4 ;  /* 0x00000004ff317e24 */ /* 0x002fe2000f8e00ff */
[----:B------:R-:W-:Y:S01]  /*5e00*/  UIADD3 UR4, UPT, UPT, UR43, 0x200, URZ ;  /* 0x000002002b047890 */ /* 0x000fe2000fffe0ff */
[----:B------:R-:W-:Y:S01]  /*5e10*/  LOP3.LUT R44, R44, R2, RZ, 0xfc, !PT ;  /* 0x000000022c2c7212 */ /* 0x000fe200078efcff */
[----:B------:R-:W-:Y:S01]  /*5e20*/  IMAD.U32 R48, RZ, RZ, UR5 ;  /* 0x00000005ff307e24 */ /* 0x000fe2000f8e00ff */
[----:B------:R-:W-:Y:S01]  /*5e30*/  P2R R2, PR, RZ, 0x1 ;  /* 0x00000001ff027803 */ /* 0x000fe20000000000 */
[----:B------:R-:W1:Y:S01]  /*5e40*/  LDCU UR42, c[0x0][0xb0c] ;  /* 0x00016180ff2a77ac */ /* 0x000e620008000800 */
[----:B------:R-:W-:Y:S01]  /*5e50*/  LOP3.LUT R60, R60, 0x60, RZ, 0xc0, !PT ;  /* 0x000000603c3c7812 */ /* 0x000fe200078ec0ff */
[----:B------:R-:W-:Y:S01]  /*5e60*/  IMAD.U32 R52, RZ, RZ, UR4 ;  /* 0x00000004ff347e24 */ /* 0x000fe2000f8e00ff */
[----:B------:R-:W-:Y:S01]  /*5e70*/  MOV R57, RZ ;  /* 0x000000ff00397202 */ /* 0x000fe20000000f00 */
[----:B------:R-:W1:Y:S01]  /*5e80*/  LDCU UR39, c[0x0][0xb30] ;  /* 0x00016600ff2777ac */ /* 0x000e620008000800 */
[----:B------:R-:W1:Y:S01]  /*5e90*/  LDCU.64 UR54, c[0x0][0x888] ;  /* 0x00011100ff3677ac */ /* 0x000e620008000a00 */
[----:B------:R-:W1:Y:S01]  /*5ea0*/  LDCU.64 UR40, c[0x0][0xb28] ;  /* 0x00016500ff2877ac */ /* 0x000e620008000a00 */
[----:B------:R-:W1:Y:S01]  /*5eb0*/  LDCU.128 UR56, c[0x0][0xb10] ;  /* 0x00016200ff3877ac */ /* 0x000e620008000c00 */
[----:B------:R-:W1:Y:S01]  /*5ec0*/  LDCU UR53, c[0x0][0x374] ;  /* 0x00006e80ff3577ac */ /* 0x000e620008000800 */
[----:B------:R-:W-:Y:S01]  /*5ed0*/  UMOV UR52, URZ ;  /* 0x000000ff00347c82 */ /* 0x000fe20008000000 */
[----:B------:R-:W-:Y:S01]  /*5ee0*/  UMOV UR46, URZ ;  /* 0x000000ff002e7c82 */ /* 0x000fe20008000000 */
[----:B-1234-:R-:W-:-:S07]  /*5ef0*/  IMAD.IADD R23, R0, 0x1, R23 ;  /* 0x0000000100177824 */ /* 0x01efce00078e0217 */
.L_x_150:
[----:B------:R-:W-:Y:S02]  /*5f00*/  LEA R3, R55, UR43, 0x3 ;  /* 0x0000002b37037c11 */ /* 0x000fe4000f8e18ff */
[----:B------:R-:W-:Y:S02]  /*5f10*/  SHF.L.U32 R0, R57, 0x1f, RZ ;  /* 0x0000001f39007819 */ /* 0x000fe400000006ff */
[----:B-1----:R-:W-:Y:S02]  /*5f20*/  LEA R4, R55, UR43, 0x4 ;  /* 0x0000002b37047c11 */ /* 0x002fe4000f8e20ff */
[----:B------:R-:W1:Y:S02]  /*5f30*/  SYNCS.PHASECHK.TRANS64.TRYWAIT P0, [R3+URZ+0xb0], R0 ;  /* 0x0000b000030075a7 */ /* 0x000e6400080011ff */
[----:B-1----:R-:W-:Y:S05]  /*5f40*/  @!P0 BRA `(.L_x_107) ;  /* 0x0000003c00ec8947 */ /* 0x002fea0003800000 */
.L_x_205:
[----:B------:R-:W2:Y:S01]  /*5f50*/  LDS.128 R4, [R4+0x140] ;  /* 0x0001400004047984 */ /* 0x000ea20000000c00 */
[----:B------:R-:W-:Y:S01]  /*5f60*/  UISETP.GE.AND UP0, UPT, UR45, 0x1, UPT ;  /* 0x000000012d00788c */ /* 0x000fe2000bf06270 */
[----:B------:R-:W-:Y:S01]  /*5f70*/  @!PT LDS RZ, [RZ] ;  /* 0x00000000fffff984 */ /* 0x000fe20000000800 */
[----:B------:R-:W-:Y:S01]  /*5f80*/  @!PT LDS RZ, [RZ] ;  /* 0x00000000fffff984 */ /* 0x000fe20000000800 */
[----:B------:R-:W-:Y:S01]  /*5f90*/  @!PT LDS RZ, [RZ] ;  /* 0x00000000fffff984 */ /* 0x000fe20000000800 */
[----:B------:R-:W-:Y:S01]  /*5fa0*/  @!PT LDS RZ, [RZ] ;  /* 0x00000000fffff984 */ /* 0x000fe20000000800 */
[----:B------:R3:W-:Y:S06]  /*5fb0*/  MEMBAR.ALL.CTA ;  /* 0x0000000000007992 */ /* 0x0007ec0000008000 */
[----:B---3--:R-:W3:Y:S01]  /*5fc0*/  FENCE.VIEW.ASYNC.S ;  /* 0x00000000000073c6 */ /* 0x008ee20000000000 */
[----:B--2---:R-:W-:Y:S11]  /*5fd0*/  LOP3.LUT P0, RZ, R6, 0x1, RZ, 0xc0, !PT ;  /* 0x0000000106ff7812 */ /* 0x004ff6000780c0ff */
[----:B------:R-:W-:Y:S02]  /*5fe0*/  @!UPT UIADD3 URZ, UPT, UPT, URZ, URZ, URZ ;  /* 0x000000fffffff290 */ /* 0x000fe4000fffe0ff */
[----:B---3--:R-:W-:Y:S01]  /*5ff0*/  VOTEU.ANY UP1, P0 ;  /* 0x0000000000ff7886 */ /* 0x008fe20000020100 */
[----:B------:R-:W-:Y:S01]  /*6000*/  PLOP3.LUT P0, PT, PT, PT, UP1, 0x80, 0x8 ;  /* 0x000000000008781c */ /* 0x000fe20003f0f018 */
[----:B------:R-:W-:Y:S11]  /*6010*/  UP2UR UR62, UPR, URZ, 0x2 ;  /* 0x00000002ff3e7883 */ /* 0x000ff60008000000 */
[----:B------:R-:W-:Y:S01]  /*6020*/  @!UPT UIADD3 URZ, UPT, UPT, URZ, URZ, URZ ;  /* 0x000000fffffff290 */ /* 0x000fe2000fffe0ff */
[----:B-1----:R-:W-:Y:S02]  /*6030*/  @P0 SHF.R.U32.HI R0, RZ, 0x10, R5 ;  /* 0x00000010ff000819 */ /* 0x002fe40000011605 */
        /* <DEDUP_REMOVED lines=12> */
[----:B------:R-:W2:Y:S01]  /*6100*/  LDCU UR12, c[0x0][0xb20] ;  /* 0x00016400ff0c77ac */ /* 0x000ea20008000800 */
[----:B------:R-:W-:Y:S02]  /*6110*/  UIMAD.WIDE.U32 UR4, UR53, UR59, URZ ;  /* 0x0000003b350472a5 */ /* 0x000fe4000f8e00ff */
[----:B------:R-:W-:Y:S02]  /*6120*/  UIMAD.WIDE.U32 UR6, UR60, UR56, URZ ;  /* 0x000000383c0672a5 */ /* 0x000fe4000f8e00ff */
[----:B------:R-:W-:Y:S02]  /*6130*/  UISETP.NE.AND UP0, UPT, UR58, 0x1, UPT ;  /* 0x000000013a00788c */ /* 0x000fe4000bf05270 */
[----:B------:R-:W-:Y:S02]  /*6140*/  UIMAD.WIDE.U32 UR8, UR37, UR59, URZ ;  /* 0x0000003b250872a5 */ /* 0x000fe4000f8e00ff */
[----:B------:R-:W-:Y:S02]  /*6150*/  UIMAD.WIDE.U32 UR10, UR38, UR56, URZ ;  /* 0x00000038260a72a5 */ /* 0x000fe4000f8e00ff */
[----:B------:R-:W-:Y:S02]  /*6160*/  UISETP.NE.AND UP1, UPT, UR42, 0x1, UPT ;  /* 0x000000012a00788c */ /* 0x000fe4000bf25270 */
[----:B------:R-:W-:Y:S01]  /*6170*/  UISETP.NE.AND UP2, UPT, UR45, 0x1, UPT ;  /* 0x000000012d00788c */ /* 0x000fe2000bf45270 */
[----:B------:R-:W-:Y:S02]  /*6180*/  UMOV UR4, UR5 ;  /* 0x0000000500047c82 */ /* 0x000fe40008000000 */
[----:B--2---:R-:W-:Y:S03]  /*6190*/  USHF.R.U32.HI UR5, URZ, UR12, UR4 ;  /* 0x0000000cff057299 */ /* 0x004fe60008011604 */
[----:B------:R-:W-:Y:S02]  /*61a0*/  UMOV UR4, UR7 ;  /* 0x0000000700047c82 */ /* 0x000fe40008000000 */
[----:B------:R-:W-:Y:S02]  /*61b0*/  USHF.R.U32.HI UR7, URZ, UR57, UR4 ;  /* 0x00000039ff077299 */ /* 0x000fe40008011604 */
[----:B------:R-:W-:Y:S02]  /*61c0*/  USEL UR4, UR53, UR5, !UP0 ;  /* 0x0000000535047287 */ /* 0x000fe4000c000000 */
[----:B------:R-:W-:Y:S01]  /*61d0*/  USEL UR7, UR60, UR7, !UP1 ;  /* 0x000000073c077287 */ /* 0x000fe2000c800000 */
[----:B------:R-:W-:Y:S01]  /*61e0*/  UMOV UR5, UR9 ;  /* 0x0000000900057c82 */ /* 0x000fe20008000000 */
[----:B------:R-:W-:Y:S02]  /*61f0*/  UIMAD.WIDE.U32 UR8, UR4, UR40, URZ ;  /* 0x00000028040872a5 */ /* 0x000fe4000f8e00ff */
[----:B------:R-:W-:Y:S03]  /*6200*/  USHF.R.U32.HI UR6, URZ, UR12, UR5 ;  /* 0x0000000cff067299 */ /* 0x000fe60008011605 */
[----:B------:R-:W-:Y:S01]  /*6210*/  UMOV UR5, UR11 ;  /* 0x0000000b00057c82 */ /* 0x000fe20008000000 */
[----:B------:R-:W-:Y:S02]  /*6220*/  UIMAD.WIDE.U32 UR10, UR7, UR40, URZ ;  /* 0x00000028070a72a5 */ /* 0x000fe4000f8e00ff */
[----:B------:R-:W-:Y:S02]  /*6230*/  USHF.R.U32.HI UR12, URZ, UR57, UR5 ;  /* 0x00000039ff0c7299 */ /* 0x000fe40008011605 */
[----:B------:R-:W-:Y:S01]  /*6240*/  USEL UR6, UR37, UR6, !UP0 ;  /* 0x0000000625067287 */ /* 0x000fe2000c000000 */
[----:B------:R-:W-:Y:S02]  /*6250*/  UMOV UR5, UR9 ;  /* 0x0000000900057c82 */ /* 0x000fe40008000000 */
[----:B------:R-:W-:Y:S01]  /*6260*/  UMOV UR10, UR11 ;  /* 0x0000000b000a7c82 */ /* 0x000fe20008000000 */
[----:B------:R-:W-:Y:S02]  /*6270*/  @UP2 USHF.R.U32.HI UR4, URZ, UR41, UR5 ;  /* 0x00000029ff042299 */ /* 0x000fe40008011605 */
[----:B------:R-:W-:Y:S02]  /*6280*/  @UP2 USHF.R.U32.HI UR7, URZ, UR41, UR10 ;  /* 0x00000029ff072299 */ /* 0x000fe4000801160a */
[----:B------:R-:W-:Y:S02]  /*6290*/  UIMAD UR4, UR45, UR4, URZ ;  /* 0x000000042d0472a4 */ /* 0x000fe4000f8e02ff */
        /* <DEDUP_REMOVED lines=8> */
[----:B------:R-:W-:Y:S02]  /*6320*/  USEL UR11, UR6, UR4, !UP2 ;  /* 0x00000004060b7287 */ /* 0x000fe4000d000000 */
[----:B------:R-:W-:Y:S02]  /*6330*/  UIADD3 UR8, UPT, UPT, -UR5, URZ, URZ ;  /* 0x000000ff05087290 */ /* 0x000fe4000fffe1ff */
[----:B------:R-:W-:Y:S01]  /*6340*/  UIADD3 UR10, UPT, UPT, -UR11, URZ, URZ ;  /* 0x000000ff0b0a7290 */ /* 0x000fe2000fffe1ff */
[----:B------:R-:W-:Y:S01]  /*6350*/  @!UP0 UMOV UR4, UR9 ;  /* 0x0000000900048c82 */ /* 0x000fe20008000000 */
[----:B------:R-:W-:Y:S02]  /*6360*/  UIADD3 UR9, UPT, UPT, -UR6, URZ, URZ ;  /* 0x000000ff06097290 */ /* 0x000fe4000fffe1ff */
[----:B------:R-:W-:Y:S02]  /*6370*/  @!UP0 USHF.R.U32.HI UR4, URZ, UR41, UR4 ;  /* 0x00000029ff048299 */ /* 0x000fe40008011604 */
[----:B------:R-:W-:Y:S02]  /*6380*/  UIMAD UR10, UR45, UR10, UR6 ;  /* 0x0000000a2d0a72a4 */ /* 0x000fe4000f8e0206 */
[----:B------:R-:W-:Y:S04]  /*6390*/  @!UP0 USEL UR4, UR5, UR4, !UP2 ;  /* 0x0000000405048287 */ /* 0x000fe8000d000000 */
[----:B------:R-:W-:Y:S02]  /*63a0*/  @!UP0 UIMAD UR10, UR7, UR10, UR4 ;  /* 0x0000000a070a82a4 */ /* 0x000fe4000f8e0204 */
[----:B------:R-:W-:Y:S02]  /*63b0*/  @!UP0 UIADD3 UR11, UPT, UPT, UR11, -UR4, URZ ;  /* 0x800000040b0b8290 */ /* 0x000fe4000fffe0ff */
[----:B------:R-:W-:Y:S02]  /*63c0*/  UIMAD UR7, UR42, UR8, UR38 ;  /* 0x000000082a0772a4 */ /* 0x000fe4000f8e0226 */
[----:B------:R-:W-:Y:S02]  /*63d0*/  @!UP0 UIMAD UR6, UR11, UR45, UR5 ;  /* 0x0000002d0b0682a4 */ /* 0x000fe4000f8e0205 */
[----:B------:R-:W-:Y:S01]  /*63e0*/  UIMAD UR4, UR58, UR9, UR37 ;  /* 0x000000093a0472a4 */ /* 0x000fe2000f8e0225 */
[----:B------:R-:W-:Y:S02]  /*63f0*/  @!UP0 UMOV UR5, UR10 ;  /* 0x0000000a00058c82 */ /* 0x000fe40008000000 */
[----:B------:R-:W-:Y:S02]  /*6400*/  UIMAD UR38, UR5, UR42, UR7 ;  /* 0x0000002a052672a4 */ /* 0x000fe4000f8e0207 */
[----:B------:R-:W-:Y:S11]  /*6410*/  UIMAD UR37, UR6, UR58, UR4 ;  /* 0x0000003a062572a4 */ /* 0x000ff6000f8e0204 */
[----:B------:R-:W-:Y:S01]  /*6420*/  @!UPT UIADD3 URZ, UPT, UPT, URZ, URZ, URZ ;  /* 0x000000fffffff290 */ /* 0x000fe2000fffe0ff */
.L_x_108:
[----:B------:R-:W-:Y:S01]  /*6430*/  UISETP.NE.AND UP0, UPT, UR39, 0x1, UPT ;  /* 0x000000012700788c */ /* 0x000fe2000bf05270 */
[----:B------:R-:W-:Y:S01]  /*6440*/  LOP3.LUT P0, RZ, R52, 0x90, RZ, 0xc0, !PT ;  /* 0x0000009034ff7812 */ /* 0x000fe2000780c0ff */
[----:B------:R-:W-:Y:S01]  /*6450*/  USHF.L.U32 UR50, UR20, 0x6, URZ ;  /* 0x0000000614327899 */ /* 0x000fe200080006ff */
[----:B------:R-:W-:Y:S01]  /*6460*/  BSSY.RECONVERGENT B6, `(.L_x_109) ;  /* 0x0000034000067945 */ /* 0x000fe20003800200 */
[----:B------:R-:W-:Y:S01]  /*6470*/  USHF.L.U32 UR49, UR24, 0x7, URZ ;  /* 0x0000000718317899 */ /* 0x000fe200080006ff */
[----:B------:R-:W-:Y:S06]  /*6480*/  IADD3 R55, PT, PT, R55, 0x1, RZ ;  /* 0x0000000137377810 */ /* 0x000fec0007ffe0ff */
[----:B------:R-:W2:Y:S01]  /*6490*/  @!UP0 LDCU.128 UR12, c[0x0][0xb10] ;  /* 0x00016200ff0c87ac */ /* 0x000ea20008000c00 */
[----:B------:R-:W3:Y:S01]  /*64a0*/  @!UP0 LDCU UR5, c[0x0][0xb0c] ;  /* 0x00016180ff0587ac */ /* 0x000ee20008000800 */
[----:B------:R-:W4:Y:S01]  /*64b0*/  @!UP0 LDCU UR10, c[0x0][0xb20] ;  /* 0x00016400ff0a87ac */ /* 0x000f220008000800 */
[----:B--2---:R-:W-:Y:S02]  /*64c0*/  UIMAD.WIDE.U32 UR8, UR38, UR12, URZ ;  /* 0x0000000c260872a5 */ /* 0x004fe4000f8e00ff */
[----:B------:R-:W-:Y:S02]  /*64d0*/  UIMAD.WIDE.U32 UR6, UR37, UR15, URZ ;  /* 0x0000000f250672a5 */ /* 0x000fe4000f8e00ff */
[----:B------:R-:W-:Y:S03]  /*64e0*/  @!UP0 UISETP.NE.AND UP1, UPT, UR14, 0x1, UPT ;  /* 0x000000010e00888c */ /* 0x000fe6000bf25270 */
[----:B------:R-:W-:Y:S01]  /*64f0*/  @!UP0 UMOV UR4, UR9 ;  /* 0x0000000900048c82 */ /* 0x000fe20008000000 */
[----:B---3--:R-:W-:Y:S02]  /*6500*/  @!UP0 UISETP.NE.AND UP2, UPT, UR5, 0x1, UPT ;  /* 0x000000010500888c */ /* 0x008fe4000bf45270 */
[----:B------:R-:W-:Y:S01]  /*6510*/  @!UP0 USHF.R.U32.HI UR4, URZ, UR13, UR4 ;  /* 0x0000000dff048299 */ /* 0x000fe20008011604 */
[----:B------:R-:W-:Y:S02]  /*6520*/  @!UP0 UMOV UR6, UR7 ;  /* 0x0000000700068c82 */ /* 0x000fe40008000000 */
[----:B----4-:R-:W-:Y:S02]  /*6530*/  @!UP0 USHF.R.U32.HI UR6, URZ, UR10, UR6 ;  /* 0x0000000aff068299 */ /* 0x010fe40008011606 */
[----:B------:R-:W-:Y:S02]  /*6540*/  @!UP0 USEL UR7, UR38, UR4, !UP2 ;  /* 0x0000000426078287 */ /* 0x000fe4000d000000 */
[----:B------:R-:W-:Y:S04]  /*6550*/  @!UP0 USEL UR6, UR37, UR6, !UP1 ;  /* 0x0000000625068287 */ /* 0x000fe8000c800000 */
[----:B------:R-:W-:Y:S02]  /*6560*/  @!UP0 UIADD3 UR4, UPT, UPT, -UR7, UR6, URZ ;  /* 0x0000000607048290 */ /* 0x000fe4000fffe1ff */
[----:B------:R-:W-:Y:S02]  /*6570*/  @!UP0 UIADD3 UR6, UPT, UPT, UR7, -UR6, URZ ;  /* 0x8000000607068290 */ /* 0x000fe4000fffe0ff */
[----:B------:R-:W-:Y:S02]  /*6580*/  @!UP0 UIMAD UR38, UR4, UR5, UR38 ;  /* 0x00000005042682a4 */ /* 0x000fe4000f8e0226 */
[----:B------:R-:W-:Y:S01]  /*6590*/  @!UP0 UIMAD UR37, UR6, UR14, UR37 ;  /* 0x0000000e062582a4 */ /* 0x000fe2000f8e0225 */
[----:B------:R-:W-:Y:S11]  /*65a0*/  @!P0 BRA `(.L_x_110) ;  /* 0x00000000007c8947 */ /* 0x000ff60003800000 */
[----:B------:R-:W2:Y:S01]  /*65b0*/  LDCU.64 UR8, c[0x4][0x80] ;  /* 0x01001000ff0877ac */ /* 0x000ea20008000a00 */
[----:B------:R-:W-:Y:S01]  /*65c0*/  MOV R2, 0x0 ;  /* 0x0000000000027802 */ /* 0x000fe20000000f00 */
[----:B------:R-:W-:Y:S02]  /*65d0*/  HFMA2 R12, -RZ, RZ, 0, 5.9604644775390625e-08 ;  /* 0x00000001ff0c7431 */ /* 0x000fe400000001ff */
[----:B------:R-:W-:Y:S01]  /*65e0*/  IMAD.MOV.U32 R8, RZ, RZ, 0x70 ;  /* 0x00000070ff087424 */ /* 0x000fe200078e00ff */
[----:B------:R3:W4:Y:S01]  /*65f0*/  LDC.64 R14, c[0x4][R2] ;  /* 0x01000000020e7b82 */ /* 0x0007220000000a00 */
[----:B------:R-:W1:Y:S01]  /*6600*/  LDCU.64 UR6, c[0x4][0x88] ;  /* 0x01001100ff0677ac */ /* 0x000e620008000a00 */
[----:B------:R-:W-:Y:S01]  /*6610*/  IMAD.MOV.U32 R13, RZ, RZ, RZ ;  /* 0x000000ffff0d7224 */ /* 0x000fe200078e00ff */
[----:B------:R-:W1:Y:S01]  /*6620*/  LDCU.64 UR4, c[0x4][0x8] ;  /* 0x01000100ff0477ac */ /* 0x000e620008000a00 */
[----:B--2---:R-:W-:Y:S01]  /*6630*/  MOV R5, UR9 ;  /* 0x0000000900057c02 */ /* 0x004fe20008000f00 */
[----:B------:R-:W-:Y:S01]  /*6640*/  IMAD.U32 R4, RZ, RZ, UR8 ;  /* 0x00000008ff047e24 */ /* 0x000fe2000f8e00ff */
[----:B-1----:R-:W-:Y:S01]  /*6650*/  MOV R7, UR7 ;  /* 0x0000000700077c02 */ /* 0x002fe20008000f00 */
[----:B------:R-:W-:Y:S01]  /*6660*/  IMAD.U32 R6, RZ, RZ, UR6 ;  /* 0x00000006ff067e24 */ /* 0x000fe2000f8e00ff */
[----:B------:R-:W-:Y:S01]  /*6670*/  MOV R11, UR5 ;  /* 0x00000005000b7c02 */ /* 0x000fe20008000f00 */
[----:B------:R-:W-:Y:S02]  /*6680*/  IMAD.U32 R10, RZ, RZ, UR4 ;  /* 0x00000004ff0a7e24 */ /* 0x000fe4000f8e00ff */
[----:B------:R-:W-:Y:S07]  /*6690*/  LEPC R20, `(.L_x_111) ;  /* 0x000000001014794e */ /* 0x000fee0000000000 */
[----:B---345:R-:W-:Y:S05]  /*66a0*/  CALL.ABS.NOINC R14 ;  /* 0x000000000e007343 */ /* 0x038fea0003c00000 */
.L_x_111:
[----:B------:R-:W1:Y:S01]  /*66b0*/  LDCU.64 UR8, c[0x4][0x80] ;  /* 0x01001000ff0877ac */ /* 0x000e620008000a00 */
[----:B------:R-:W2:Y:S01]  /*66c0*/  LDC.64 R2, c[0x4][R2] ;  /* 0x0100000002027b82 */ /* 0x000ea20000000a00 */
[----:B------:R-:W-:Y:S02]  /*66d0*/  HFMA2 R12, -RZ, RZ, 0, 5.9604644775390625e-08 ;  /* 0x00000001ff0c7431 */ /* 0x000fe400000001ff */
[----:B------:R-:W-:Y:S02]  /*66e0*/  IMAD.MOV.U32 R8, RZ, RZ, 0x70 ;  /* 0x00000070ff087424 */ /* 0x000fe400078e00ff */
[----:B------:R-:W-:Y:S01]  /*66f0*/  IMAD.MOV.U32 R13, RZ, RZ, RZ ;  /* 0x000000ffff0d7224 */ /* 0x000fe200078e00ff */
[----:B------:R-:W3:Y:S01]  /*6700*/  LDCU.64 UR6, c[0x4][0x88] ;  /* 0x01001100ff0677ac */ /* 0x000ee20008000a00 */
[----:B------:R-:W4:Y:S01]  /*6710*/  LDCU.64 UR4, c[0x4][0x8] ;  /* 0x01000100ff0477ac */ /* 0x000f220008000a00 */
[----:B-1----:R-:W-:Y:S02]  /*6720*/  MOV R4, UR8 ;  /* 0x0000000800047c02 */ /* 0x002fe40008000f00 */
[----:B------:R-:W-:Y:S02]  /*6730*/  MOV R5, UR9 ;  /* 0x0000000900057c02 */ /* 0x000fe40008000f00 */
[----:B---3--:R-:W-:Y:S01]  /*6740*/  MOV R7, UR7 ;  /* 0x0000000700077c02 */ /* 0x008fe20008000f00 */
[----:B------:R-:W-:Y:S01]  /*6750*/  IMAD.U32 R6, RZ, RZ, UR6 ;  /* 0x00000006ff067e24 */ /* 0x000fe2000f8e00ff */
[----:B----4-:R-:W-:Y:S01]  /*6760*/  MOV R11, UR5 ;  /* 0x00000005000b7c02 */ /* 0x010fe20008000f00 */
[----:B------:R-:W-:Y:S02]  /*6770*/  IMAD.U32 R10, RZ, RZ, UR4 ;  /* 0x00000004ff0a7e24 */ /* 0x000fe4000f8e00ff */
[----:B------:R-:W-:Y:S07]  /*6780*/  LEPC R20, `(.L_x_110) ;  /* 0x000000001014794e */ /* 0x000fee0000000000 */
[----:B--2---:R-:W-:Y:S05]  /*6790*/  CALL.ABS.NOINC R2 ;  /* 0x0000000002007343 */ /* 0x004fea0003c00000 */
.L_x_110:
[----:B------:R-:W-:Y:S05]  /*67a0*/  BSYNC.RECONVERGENT B6 ;  /* 0x0000000000067941 */ /* 0x000fea0003800200 */
.L_x_109:
[----:B------:R-:W-:Y:S02]  /*67b0*/  R2UR UR6, R51 ;  /* 0x00000000330672ca */ /* 0x000fe400000e0000 */
[----:B------:R-:W-:Y:S02]  /*67c0*/  R2UR UR5, R49 ;  /* 0x00000000310572ca */ /* 0x000fe400000e0000 */
[----:B------:R-:W-:Y:S02]  /*67d0*/  R2UR UR4, R48 ;  /* 0x00000000300472ca */ /* 0x000fe400000e0000 */
[----:B------:R-:W-:Y:S02]  /*67e0*/  ISETP.NE.U32.AND P4, PT, R42, RZ, PT ;  /* 0x000000ff2a00720c */ /* 0x000fe40003f85070 */
[----:B------:R-:W-:Y:S02]  /*67f0*/  ISETP.NE.U32.AND P2, PT, RZ, UR54, PT ;  /* 0x00000036ff007c0c */ /* 0x000fe4000bf45070 */
[----:B------:R-:W-:Y:S02]  /*6800*/  ISETP.NE.AND.EX P4, PT, R43, RZ, PT, P4 ;  /* 0x000000ff2b00720c */ /* 0x000fe40003f85340 */
[----:B------:R-:W-:Y:S01]  /*6810*/  ISETP.NE.AND.EX P2, PT, RZ, UR55, PT, P2 ;  /* 0x00000037ff007c0c */ /* 0x000fe2000bf45320 */
[----:B------:R-:W-:Y:S02]  /*6820*/  UISETP.NE.AND UP2, UPT, UR6, URZ, UPT ;  /* 0x000000ff0600728c */ /* 0x000fe4000bf45270 */
[----:B------:R-:W-:Y:S04]  /*6830*/  UISETP.NE.U32.AND UP0, UPT, UR5, URZ, UPT ;  /* 0x000000ff0500728c */ /* 0x000fe8000bf05070 */
[----:B------:R-:W-:Y:S01]  /*6840*/  UISETP.NE.AND.EX UP1, UPT, UR4, URZ, UPT, UP0 ;  /* 0x000000ff0400728c */ /* 0x000fe2000bf25300 */
[----:B------:R-:W-:Y:S01]  /*6850*/  PLOP3.LUT P1, PT, PT, PT, UP2, 0x80, 0x8 ;  /* 0x000000000008781c */ /* 0x000fe20003f2f028 */
[----:B------:R-:W-:Y:S03]  /*6860*/  UPLOP3.LUT UP0, UPT, UPT, UPT, UPT, 0x40, 0x4 ;  /* 0x000000000004789c */ /* 0x000fe60003f0e870 */
[----:B------:R-:W-:Y:S06]  /*6870*/  @UP2 UPLOP3.LUT UP0, UPT, UPT, UPT, UP1, 0x80, 0x8 ;  /* 0x000000000008289c */ /* 0x000fec0003f0f010 */
[----:B------:R-:W-:Y:S01]  /*6880*/  PLOP3.LUT P0, PT, PT, PT, UP0, 0x80, 0x8 ;  /* 0x000000000008781c */ /* 0x000fe20003f0f008 */
[----:B------:R-:W-:Y:S01]  /*6890*/  @!UPT UIADD3 URZ, UPT, UPT, URZ, URZ, URZ ;  /* 0x000000fffffff290 */ /* 0x000fe2000fffe0ff */
[----:B------:R-:W-:Y:S11]  /*68a0*/  BRA.U !UP1, `(.L_x_112) ;  /* 0x0000000109407547 */ /* 0x000ff6000b800000 */
[----:B------:R-:W-:Y:S01]  /*68b0*/  UISETP.NE.U32.AND UP0, UPT, UR54, URZ, UPT ;  /* 0x000000ff3600728c */ /* 0x000fe2000bf05070 */
[----:B------:R-:W-:Y:S01]  /*68c0*/  R2UR UR6, R49 ;  /* 0x00000000310672ca */ /* 0x000fe200000e0000 */
[----:B------:R-:W2:Y:S01]  /*68d0*/  LDCU.64 UR8, c[0x0][0x358] ;  /* 0x00006b00ff0877ac */ /* 0x000ea20008000a00 */
[----:B------:R-:W-:Y:S02]  /*68e0*/  HFMA2 R46, -RZ, RZ, 0, 5.9604644775390625e-08 ;  /* 0x00000001ff2e7431 */ /* 0x000fe400000001ff */
[----:B-1----:R-:W-:Y:S01]  /*68f0*/  IMAD.MOV.U32 R0, RZ, RZ, 0x1 ;  /* 0x00000001ff007424 */ /* 0x002fe200078e00ff */
[----:B------:R-:W-:Y:S06]  /*6900*/  UISETP.NE.AND.EX UP0, UPT, UR55, URZ, UPT, UP0 ;  /* 0x000000ff3700728c */ /* 0x000fec000bf05300 */
[----:B------:R-:W-:Y:S05]  /*6910*/  PLOP3.LUT P3, PT, PT, PT, UP0, 0x80, 0x8 ;  /* 0x000000000008781c */ /* 0x000fea0003f6f008 */
[----:B------:R-:W1:Y:S01]  /*6920*/  @UP0 LDCU.64 UR4, c[0x0][0x888] ;  /* 0x00011100ff0407ac */ /* 0x000e620008000a00 */
[----:B------:R-:W-:Y:S07]  /*6930*/  @UP0 UIMAD UR6, UR36, UR6, URZ ;  /* 0x00000006240602a4 */ /* 0x000fee000f8e02ff */
[----:B------:R-:W-:Y:S01]  /*6940*/  @!P3 PRMT R46, R0, 0x7610, R46 ;  /* 0x00007610002eb816 */ /* 0x000fe2000000002e */
[----:B-1----:R-:W-:Y:S06]  /*6950*/  @UP0 UIMAD.WIDE UR4, UR6, 0x4, UR4 ;  /* 0x00000004060408a5 */ /* 0x002fec000f8e0204 */
[----:B------:R-:W-:Y:S02]  /*6960*/  IMAD.U32 R2, RZ, RZ, UR4 ;  /* 0x00000004ff027e24 */ /* 0x000fe4000f8e00ff */
[----:B------:R-:W-:Y:S03]  /*6970*/  IMAD.U32 R3, RZ, RZ, UR5 ;  /* 0x00000005ff037e24 */ /* 0x000fe6000f8e00ff */
[----:B------:R-:W1:Y:S02]  /*6980*/  @!UP0 LDCU UR4, c[0x0][0x880] ;  /* 0x00011000ff0487ac */ /* 0x000e640008000800 */
[----:B--2--5:R2:W5:Y:S02]  /*6990*/  @P3 LDG.E R27, desc[UR8][R2.64] ;  /* 0x00000008021b3981 */ /* 0x024564000c1e1900 */
[----:B-12---:R-:W-:Y:S02]  /*69a0*/  @!P3 MOV R27, UR4 ;  /* 0x00000004001bbc02 */ /* 0x006fe40008000f00 */
.L_x_112:
[----:B------:R-:W-:Y:S05]  /*69b0*/  @!P4 BRA `(.L_x_113) ;  /* 0x000000000024c947 */ /* 0x000fea0003800000 */
[----:B------:R-:W-:Y:S01]  /*69c0*/  ISETP.NE.U32.AND P3, PT, R40, RZ, PT ;  /* 0x000000ff2800720c */ /* 0x000fe20003f65070 */
[----:B------:R-:W2:Y:S03]  /*69d0*/  LDCU.64 UR4, c[0x0][0x358] ;  /* 0x00006b00ff0477ac */ /* 0x000ea60008000a00 */
[----:B------:R-:W-:Y:S11]  /*69e0*/  ISETP.NE.AND.EX P3, PT, R41, RZ, PT, P3 ;  /* 0x000000ff2900720c */ /* 0x000ff60003f65330 */
[----:B------:R-:W-:Y:S02]  /*69f0*/  @!UPT UIADD3 URZ, UPT, UPT, URZ, URZ, URZ ;  /* 0x000000fffffff290 */ /* 0x000fe4000fffe0ff */
[----:B------:R-:W3:Y:S01]  /*6a00*/  @P3 LDC.64 R2, c[0x0][0x8a8] ;  /* 0x00022a00ff023b82 */ /* 0x000ee20000000a00 */
[----:B-1----:R-:W-:Y:S04]  /*6a10*/  @P3 IMAD R0, R42, UR36, RZ ;  /* 0x000000242a003c24 */ /* 0x002fe8000f8e02ff */
[----:B---3--:R-:W-:Y:S05]  /*6a20*/  @P3 IMAD.WIDE R2, R0, 0x4, R2 ;  /* 0x0000000400023825 */ /* 0x008fea00078e0202 */
[----:B--2--5:R2:W5:Y:S02]  /*6a30*/  @P3 LDG.E R24, desc[UR4][R2.64] ;  /* 0x0000000402183981 */ /* 0x024564000c1e1900 */
[----:B--2---:R-:W3:Y:S02]  /*6a40*/  @!P3 LDC R24, c[0x0][0x8a0] ;  /* 0x00022800ff18bb82 */ /* 0x004ee40000000800 */
.L_x_113:
[----:B-----5:R-:W-:Y:S01]  /*6a50*/  FSETP.NEU.AND P3, PT, R27, RZ, PT ;  /* 0x000000ff1b00720b */ /* 0x020fe20003f6d000 */
[----:B------:R-:W-:Y:S01]  /*6a60*/  IMAD.SHL.U32 R56, R44, 0x2, RZ ;  /* 0x000000022c387824 */ /* 0x000fe200078e00ff */
[----:B------:R-:W-:Y:S01]  /*6a70*/  SEL R3, RZ, 0xffffffff, P2 ;  /* 0xffffffffff037807 */ /* 0x000fe20001000000 */
[----:B------:R-:W-:Y:S01]  /*6a80*/  BSSY B1, `(.L_x_114) ;  /* 0x0000034000017945 */ /* 0x000fe20003800000 */
[----:B------:R-:W-:Y:S01]  /*6a90*/  @P1 LOP3.LUT P2, RZ, R46, 0xff, RZ, 0xc0, !PT ;  /* 0x000000ff2eff1812 */ /* 0x000fe2000784c0ff */
[----:B------:R-:W-:Y:S01]  /*6aa0*/  IMAD.MOV.U32 R63, RZ, RZ, 0x1 ;  /* 0x00000001ff3f7424 */ /* 0x000fe200078e00ff */
[----:B-1----:R-:W-:Y:S01]  /*6ab0*/  @P1 SEL R0, RZ, 0xffffffff, P3 ;  /* 0xffffffffff001807 */ /* 0x002fe20001800000 */
[C---:B------:R-:W-:Y:S01]  /*6ac0*/  IMAD R25, R22.reuse, 0x40, R23 ;  /* 0x0000004016197824 */ /* 0x040fe200078e0217 */
[----:B------:R-:W-:Y:S01]  /*6ad0*/  LOP3.LUT R59, R59, 0x1, RZ, 0x3c, !PT ;  /* 0x000000013b3b7812 */ /* 0x000fe200078e3cff */
[----:B------:R-:W-:Y:S01]  /*6ae0*/  IMAD.MOV.U32 R26, RZ, RZ, RZ ;  /* 0x000000ffff1a7224 */ /* 0x000fe200078e00ff */
[C---:B------:R-:W-:Y:S02]  /*6af0*/  @P0 SEL R0, R3.reuse, R0, !P2 ;  /* 0x0000000003000207 */ /* 0x040fe40005000000 */
[----:B------:R-:W-:Y:S02]  /*6b00*/  CS2R R38, SRZ ;  /* 0x0000000000267805 */ /* 0x000fe4000001ff00 */
[----:B------:R-:W-:Y:S02]  /*6b10*/  LEA R53, R22, UR43, 0x3 ;  /* 0x0000002b16357c11 */ /* 0x000fe4000f8e18ff */
[----:B------:R-:W-:Y:S02]  /*6b20*/  CS2R R36, SRZ ;  /* 0x0000000000247805 */ /* 0x000fe4000001ff00 */
[----:B------:R-:W-:Y:S02]  /*6b30*/  @P1 LOP3.LUT R0, R0, 0x1, RZ, 0xc0, !PT ;  /* 0x0000000100001812 */ /* 0x000fe400078ec0ff */
[----:B------:R-:W-:Y:S02]  /*6b40*/  CS2R R30, SRZ ;  /* 0x00000000001e7805 */ /* 0x000fe4000001ff00 */
[----:B------:R-:W-:Y:S02]  /*6b50*/  PLOP3.LUT P2, PT, PT, PT, UP1, 0x80, 0x8 ;  /* 0x000000000008781c */ /* 0x000fe40003f4f018 */
[----:B------:R-:W-:Y:S02]  /*6b60*/  CS2R R28, SRZ ;  /* 0x00000000001c7805 */ /* 0x000fe4000001ff00 */
[----:B------:R-:W-:Y:S01]  /*6b70*/  ISETP.NE.U32.OR P6, PT, R0, 0x1, !P1 ;  /* 0x000000010000780c */ /* 0x000fe20004fc5470 */
[----:B------:R-:W-:Y:S01]  /*6b80*/  VIADD R62, R56, UR43 ;  /* 0x0000002b383e7c36 */ /* 0x000fe20008000000 */
[----:B------:R-:W-:Y:S02]  /*6b90*/  LOP3.LUT P4, R54, R46, 0xff, RZ, 0xc0, !PT ;  /* 0x000000ff2e367812 */ /* 0x000fe4000788c0ff */
[----:B------:R-:W-:Y:S02]  /*6ba0*/  SEL R2, RZ, 0xffffffff, P3 ;  /* 0xffffffffff027807 */ /* 0x000fe40001800000 */
[----:B------:R-:W-:Y:S03]  /*6bb0*/  P2R R61, PR, RZ, 0x40 ;  /* 0x00000040ff3d7803 */ /* 0x000fe60000000000 */
[----:B------:R-:W-:Y:S04]  /*6bc0*/  @P2 SEL R2, R3, R2, !P4 ;  /* 0x0000000203022207 */ /* 0x000fe80006000000 */
[----:B------:R-:W-:Y:S02]  /*6bd0*/  @P6 SHF.L.U32 R0, R59, 0x1f, RZ ;  /* 0x0000001f3b006819 */ /* 0x000fe400000006ff */
[----:B------:R-:W-:Y:S02]  /*6be0*/  LOP3.LUT R2, R2, 0x1, RZ, 0xc0, !PT ;  /* 0x0000000102027812 */ /* 0x000fe400078ec0ff */
[----:B------:R1:W2:Y:S02]  /*6bf0*/  @P6 SYNCS.PHASECHK.TRANS64.TRYWAIT P1, [UR43+0x60], R0 ;  /* 0x00006000ff0065a7 */ /* 0x0002a4000802112b */
[----:B------:R-:W-:Y:S04]  /*6c00*/  ISETP.NE.U32.AND P5, PT, R2, 0x1, PT ;  /* 0x000000010200780c */ /* 0x000fe80003fa5070 */
[----:B------:R-:W-:Y:S02]  /*6c10*/  P2R R64, PR, RZ, 0x20 ;  /* 0x00000020ff407803 */ /* 0x000fe40000000000 */
[----:B-1----:R-:W-:Y:S04]  /*6c20*/  SHF.L.U32 R0, R58, 0x1f, RZ ;  /* 0x0000001f3a007819 */ /* 0x002fe800000006ff */
[----:B------:R1:W4:Y:S01]  /*6c30*/  SYNCS.PHASECHK.TRANS64.TRYWAIT P0, [R53+URZ+0xd0], R0 ;  /* 0x0000d000350075a7 */ /* 0x00032200080011ff */
[----:B--2---:R-:W-:Y:S01]  /*6c40*/  @P6 SEL R63, RZ, 0x1, !P1 ;  /* 0x00000001ff3f6807 */ /* 0x004fe20004800000 */
[----:B-1----:R-:W-:Y:S06]  /*6c50*/  @!P6 BRA `(.L_x_115) ;  /* 0x000000000058e947 */ /* 0x002fec0003800000 */
[C---:B------:R-:W-:Y:S01]  /*6c60*/  VIADD R2, R62.reuse, 0x200 ;  /* 0x000002003e027836 */ /* 0x040fe20000000000 */
[----:B------:R-:W-:Y:S01]  /*6c70*/  LOP3.LUT P6, RZ, R45, 0x40, RZ, 0xc0, !PT ;  /* 0x000000402dff7812 */ /* 0x000fe200078cc0ff */
[----:B------:R-:W-:Y:S01]  /*6c80*/  BSSY B0, `(.L_x_116) ;  /* 0x000000e000007945 */ /* 0x000fe20003800000 */
[----:B------:R-:W-:Y:S01]  /*6c90*/  ISETP.NE.AND P2, PT, R63, RZ, PT ;  /* 0x000000ff3f00720c */ /* 0x000fe20003f45270 */
[----:B------:R-:W-:Y:S01]  /*6ca0*/  @P5 VIADD R4, R62, 0x210 ;  /* 0x000002103e045836 */ /* 0x000fe20000000000 */
[----:B------:R-:W-:Y:S01]  /*6cb0*/  PLOP3.LUT P1, PT, PT, PT, PT, 0x8, 0x80 ;  /* 0x000000000080781c */ /* 0x000fe20003f2e170 */
[----:B------:R-:W-:Y:S01]  /*6cc0*/  IMAD.MOV.U32 R39, RZ, RZ, RZ ;  /* 0x000000ffff277224 */ /* 0x000fe200078e00ff */
[----:B------:R-:W-:Y:S02]  /*6cd0*/  @P5 PLOP3.LUT P1, PT, P6, PT, PT, 0x80, 0x8 ;  /* 0x000000000008581c */ /* 0x000fe4000372f070 */
[----:B------:R-:W-:Y:S02]  /*6ce0*/  CS2R R36, SRZ ;  /* 0x0000000000247805 */ /* 0x000fe4000001ff00 */
[----:B------:R-:W-:Y:S02]  /*6cf0*/  CS2R R30, SRZ ;  /* 0x00000000001e7805 */ /* 0x000fe4000001ff00 */
[----:B------:R-:W-:Y:S07]  /*6d00*/  CS2R R28, SRZ ;  /* 0x00000000001c7805 */ /* 0x000fee000001ff00 */
[----:B------:R-:W-:Y:S01]  /*6d10*/  @P1 VIADD R4, R2, 0xfffffff0 ;  /* 0xfffffff002041836 */ /* 0x000fe20000000000 */
[----:B------:R-:W-:Y:S06]  /*6d20*/  @P2 BRA `(.L_x_117) ;  /* 0x00000000000c2947 */ /* 0x000fec0003800000 */
[----:B------:R-:W-:Y:S04]  /*6d30*/  SHF.L.U32 R3, R59, 0x1f, RZ ;  /* 0x0000001f3b037819 */ /* 0x000fe800000006ff */
[----:B------:R-:W1:Y:S02]  /*6d40*/  SYNCS.PHASECHK.TRANS64.TRYWAIT P1, [UR43+0x60], R3 ;  /* 0x00006003ff0075a7 */ /* 0x000e64000802112b */
[----:B-1----:R-:W-:Y:S05]  /*6d50*/  @!P1 BRA `(.L_x_118) ;  /* 0x00000030007c9947 */ /* 0x002fea0003800000 */
.L_x_117:
[----:B------:R-:W-:Y:S05]  /*6d60*/  BSYNC B0 ;  /* 0x0000000000007941 */ /* 0x000fea0003800000 */
.L_x_116:
[----:B------:R-:W-:Y:S01]  /*6d70*/  ISETP.NE.AND P1, PT, R64, RZ, PT ;  /* 0x000000ff4000720c */ /* 0x000fe20003f25270 */
[----:B------:R-:W-:Y:S11]  /*6d80*/  HFMA2 R26, -RZ, RZ, 0, 5.9604644775390625e-08 ;  /* 0x00000001ff1a7431 */ /* 0x000ff600000001ff */
[----:B------:R-:W-:Y:S01]  /*6d90*/  @!UPT UIADD3 URZ, UPT, UPT, URZ, URZ, URZ ;  /* 0x000000fffffff290 */ /* 0x000fe2000fffe0ff */
[----:B------:R2:W1:Y:S04]  /*6da0*/  @P1 LDS.128 R36, [R4] ;  /* 0x0000000004241984 */ /* 0x0004680000000c00 */
[----:B------:R2:W1:Y:S02]  /*6db0*/  @P1 LDS.128 R28, [R56+UR43+0x200] ;  /* 0x0002002b381c1984 */ /* 0x0004640008000c00 */
.L_x_115:
[----:B------:R-:W-:Y:S05]  /*6dc0*/  BSYNC B1 ;  /* 0x0000000000017941 */ /* 0x000fea0003800000 */
.L_x_114:
[----:B-1----:R-:W-:Y:S04]  /*6dd0*/  SHF.R.U32.HI R2, RZ, 0x15, R25 ;  /* 0x00000015ff027819 */ /* 0x002fe80000011619 */
[----:B------:R-:W-:Y:S01]  /*6de0*/  LOP3.LUT P1, RZ, R2, 0x3, R47, 0x48, !PT ;  /* 0x0000000302ff7812 */ /* 0x000fe2000782482f */
[----:B------:R-:W-:Y:S01]  /*6df0*/  @!UPT UIADD3 URZ, UPT, UPT, URZ, URZ, URZ ;  /* 0x000000fffffff290 */ /* 0x000fe2000fffe0ff */
[----:B----4-:R-:W-:Y:S11]  /*6e00*/  @P0 BRA `(.L_x_119) ;  /* 0x0000000000080947 */ /* 0x010ff60003800000 */
[----:B------:R-:W1:Y:S02]  /*6e10*/  SYNCS.PHASECHK.TRANS64.TRYWAIT P0, [R53+URZ+0xd0], R0 ;  /* 0x0000d000350075a7 */ /* 0x000e6400080011ff */
[----:B-1----:R-:W-:Y:S05]  /*6e20*/  @!P0 BRA `(.L_x_120) ;  /* 0x0000003000608947 */ /* 0x002fea0003800000 */
.L_x_119:
[----:B------:R-:W-:Y:S05]  /*6e30*/  @!P1 BRA `(.L_x_121) ;  /* 0x0000000000409947 */ /* 0x000fea0003800000 */
[----:B------:R-:W4:Y:S01]  /*6e40*/  LDCU.64 UR8, c[0x4][0x70] ;  /* 0x01000e00ff0877ac */ /* 0x000f220008000a00 */
[----:B------:R-:W-:Y:S01]  /*6e50*/  MOV R3, 0x0 ;  /* 0x0000000000037802 */ /* 0x000fe20000000f00 */
[----:B------:R-:W-:Y:S02]  /*6e60*/  HFMA2 R12, -RZ, RZ, 0, 5.9604644775390625e-08 ;  /* 0x00000001ff0c7431 */ /* 0x000fe400000001ff */
[----:B------:R-:W-:Y:S02]  /*6e70*/  IMAD.MOV.U32 R8, RZ, RZ, 0x192 ;  /* 0x00000192ff087424 */ /* 0x000fe400078e00ff */
[----:B------:R-:W-:Y:S01]  /*6e80*/  IMAD.MOV.U32 R13, RZ, RZ, RZ ;  /* 0x000000ffff0d7224 */ /* 0x000fe200078e00ff */
[----:B------:R-:W5:Y:S01]  /*6e90*/  LDCU.64 UR6, c[0x4][0x78] ;  /* 0x01000f00ff0677ac */ /* 0x000f620008000a00 */
[----:B------:R-:W1:Y:S01]  /*6ea0*/  LDC.64 R2, c[0x4][R3] ;  /* 0x0100000003027b82 */ /* 0x000e620000000a00 */
[----:B------:R-:W3:Y:S01]  /*6eb0*/  LDCU.64 UR4, c[0x4][0x10] ;  /* 0x01000200ff0477ac */ /* 0x000ee20008000a00 */
[----:B----4-:R-:W-:Y:S01]  /*6ec0*/  MOV R5, UR9 ;  /* 0x0000000900057c02 */ /* 0x010fe20008000f00 */
[----:B--2---:R-:W-:Y:S01]  /*6ed0*/  IMAD.U32 R4, RZ, RZ, UR8 ;  /* 0x00000008ff047e24 */ /* 0x004fe2000f8e00ff */
[----:B-----5:R-:W-:Y:S01]  /*6ee0*/  MOV R7, UR7 ;  /* 0x0000000700077c02 */ /* 0x020fe20008000f00 */
[----:B------:R-:W-:Y:S01]  /*6ef0*/  IMAD.U32 R6, RZ, RZ, UR6 ;  /* 0x00000006ff067e24 */ /* 0x000fe2000f8e00ff */
[----:B---3--:R-:W-:Y:S01]  /*6f00*/  MOV R11, UR5 ;  /* 0x00000005000b7c02 */ /* 0x008fe20008000f00 */
[----:B------:R-:W-:Y:S02]  /*6f10*/  IMAD.U32 R10, RZ, RZ, UR4 ;  /* 0x00000004ff0a7e24 */ /* 0x000fe4000f8e00ff */
[----:B------:R-:W-:Y:S07]  /*6f20*/  LEPC R20, `(.L_x_121) ;  /* 0x000000001014794e */ /* 0x000fee0000000000 */
[----:B-1----:R-:W-:Y:S05]  /*6f30*/  CALL.ABS.NOINC R2 ;  /* 0x0000000002007343 */ /* 0x002fea0003c00000 */
.L_x_121:
[----:B------:R-:W-:Y:S05]  /*6f40*/  WARPSYNC.ALL ;  /* 0x0000000000007948 */ /* 0x000fea0003800000 */
[----:B------:R-:W-:Y:S01]  /*6f50*/  R2UR UR4, R25 ;  /* 0x00000000190472ca */ /* 0x000fe200000e0000 */
[--C-:B------:R-:W-:Y:S01]  /*6f60*/  HADD2.F32 R3, -RZ, R28.reuse.H0_H0 ;  /* 0x2000001cff037230 */ /* 0x100fe20000004100 */
[----:B------:R-:W-:Y:S01]  /*6f70*/  MOV R65, 0x10 ;  /* 0x0000001000417802 */ /* 0x000fe20000000f00 */
[--C-:B------:R-:W-:Y:S01]  /*6f80*/  HADD2.F32 R20, -RZ, R29.reuse.H0_H0 ;  /* 0x2000001dff147230 */ /* 0x100fe20000004100 */
[----:B------:R-:W-:Y:S01]  /*6f90*/  LOP3.LUT P6, RZ, R45, 0x40, RZ, 0xc0, !PT ;  /* 0x000000402dff7812 */ /* 0x000fe200078cc0ff */
[----:B------:R-:W-:Y:S01]  /*6fa0*/  HADD2.F32 R21, -RZ, R29.H1_H1 ;  /* 0x3000001dff157230 */ /* 0x000fe20000004100 */
[----:B------:R-:W-:Y:S01]  /*6fb0*/  ISETP.NE.AND P0, PT, R60, RZ, PT ;  /* 0x000000ff3c00720c */ /* 0x000fe20003f05270 */
[----:B------:R-:W-:Y:S01]  /*6fc0*/  BSSY.RECONVERGENT B0, `(.L_x_122) ;  /* 0x0000052000007945 */ /* 0x000fe20003800200 */
[----:B------:R-:W-:Y:S04]  /*6fd0*/  SEL R65, R65, 0xfffffff0, !P6 ;  /* 0xfffffff041417807 */ /* 0x000fe80007000000 */
[----:B------:R-:W-:Y:S01]  /*6fe0*/  IADD3 R62, PT, PT, R62, R65, RZ ;  /* 0x000000413e3e7210 */ /* 0x000fe20007ffe0ff */
[----:B--2---:R-:W1:Y:S02]  /*6ff0*/  LDTM.x16 R4, tmem[UR4] ;  /* 0x00000004000479ee */ /* 0x004e640008240000 */
[C---:B-1-3--:R-:W-:Y:S01]  /*7000*/  FMUL R0, R24.reuse, R4 ;  /* 0x0000000418007220 */ /* 0x04afe20000400000 */
[----:B------:R-:W-:Y:S02]  /*7010*/  HADD2.F32 R4, -RZ, R28.H1_H1 ;  /* 0x3000001cff047230 */ /* 0x000fe40000004100 */
[C---:B------:R-:W-:Y:S01]  /*7020*/  FMUL R2, R24.reuse, R5 ;  /* 0x0000000518027220 */ /* 0x040fe20000400000 */
[C---:B------:R-:W-:Y:S01]  /*7030*/  FMUL R7, R24.reuse, R7 ;  /* 0x0000000718077220 */ /* 0x040fe20000400000 */
[C---:B------:R-:W-:Y:S01]  /*7040*/  FFMA R0, R27.reuse, R3, R0 ;  /* 0x000000031b007223 */ /* 0x040fe20000000000 */
[C---:B------:R-:W-:Y:S01]  /*7050*/  FMUL R3, R24.reuse, R6 ;  /* 0x0000000618037220 */ /* 0x040fe20000400000 */
[C---:B------:R-:W-:Y:S01]  /*7060*/  FFMA R2, R27.reuse, R4, R2 ;  /* 0x000000041b027223 */ /* 0x040fe20000000002 */
[C---:B------:R-:W-:Y:S01]  /*7070*/  FMUL R4, R24.reuse, R8 ;  /* 0x0000000818047220 */ /* 0x040fe20000400000 */
[C---:B------:R-:W-:Y:S01]  /*7080*/  FMUL R8, R24.reuse, R12 ;  /* 0x0000000c18087220 */ /* 0x040fe20000400000 */
[----:B------:R-:W-:Y:S01]  /*7090*/  FMUL R12, R24, R16 ;  /* 0x00000010180c7220 */ /* 0x000fe20000400000 */
[--C-:B------:R-:W-:Y:S01]  /*70a0*/  HADD2.F32 R16, -RZ, R30.reuse.H0_H0 ;  /* 0x2000001eff107230 */ /* 0x100fe20000004100 */
[----:B------:R-:W-:Y:S01]  /*70b0*/  F2FP.F16.F32.PACK_AB R32, R2, R0 ;  /* 0x000000000220723e */ /* 0x000fe200000000ff */
[----:B------:R-:W-:Y:S02]  /*70c0*/  HADD2.F32 R0, -RZ, R30.H1_H1 ;  /* 0x3000001eff007230 */ /* 0x000fe40000004100 */
[C---:B------:R-:W-:Y:S01]  /*70d0*/  FMUL R5, R24.reuse, R9 ;  /* 0x0000000918057220 */ /* 0x040fe20000400000 */
[C---:B------:R-:W-:Y:S01]  /*70e0*/  FFMA R3, R27.reuse, R20, R3 ;  /* 0x000000141b037223 */ /* 0x040fe20000000003 */
[C---:B------:R-:W-:Y:S01]  /*70f0*/  FFMA R7, R27.reuse, R21, R7 ;  /* 0x000000151b077223 */ /* 0x040fe20000000007 */
[--C-:B------:R-:W-:Y:S02]  /*7100*/  HADD2.F32 R2, -RZ, R31.reuse.H0_H0 ;  /* 0x2000001fff027230 */ /* 0x100fe40000004100 */
[C---:B------:R-:W-:Y:S01]  /*7110*/  FFMA R4, R27.reuse, R16, R4 ;  /* 0x000000101b047223 */ /* 0x040fe20000000004 */
[C---:B------:R-:W-:Y:S01]  /*7120*/  FMUL R6, R24.reuse, R10 ;  /* 0x0000000a18067220 */ /* 0x040fe20000400000 */
[C---:B------:R-:W-:Y:S01]  /*7130*/  FFMA R5, R27.reuse, R0, R5 ;  /* 0x000000001b057223 */ /* 0x040fe20000000005 */
[----:B------:R-:W-:Y:S02]  /*7140*/  HADD2.F32 R16, -RZ, R31.H1_H1 ;  /* 0x3000001fff107230 */ /* 0x000fe40000004100 */
[C---:B------:R-:W-:Y:S01]  /*7150*/  FMUL R11, R24.reuse, R11 ;  /* 0x0000000b180b7220 */ /* 0x040fe20000400000 */
[--C-:B------:R-:W-:Y:S02]  /*7160*/  HADD2.F32 R0, -RZ, R36.reuse.H0_H0 ;  /* 0x20000024ff007230 */ /* 0x100fe40000004100 */
[----:B------:R-:W-:Y:S01]  /*7170*/  FFMA R6, R27, R2, R6 ;  /* 0x000000021b067223 */ /* 0x000fe20000000006 */
[----:B------:R-:W-:Y:S01]  /*7180*/  F2FP.F16.F32.PACK_AB R33, R7, R3 ;  /* 0x000000030721723e */ /* 0x000fe200000000ff */
[----:B------:R-:W-:Y:S02]  /*7190*/  HADD2.F32 R2, -RZ, R36.H1_H1 ;  /* 0x30000024ff027230 */ /* 0x000fe40000004100 */
[C---:B------:R-:W-:Y:S01]  /*71a0*/  FFMA R11, R27.reuse, R16, R11 ;  /* 0x000000101b0b7223 */ /* 0x040fe2000000000b */
[C---:B------:R-:W-:Y:S01]  /*71b0*/  FMUL R9, R24.reuse, R13 ;  /* 0x0000000d18097220 */ /* 0x040fe20000400000 */
[--C-:B------:R-:W-:Y:S02]  /*71c0*/  HADD2.F32 R3, -RZ, R37.reuse.H0_H0 ;  /* 0x20000025ff037230 */ /* 0x100fe40000004100 */
[C---:B------:R-:W-:Y:S01]  /*71d0*/  FFMA R8, R27.reuse, R0, R8 ;  /* 0x000000001b087223 */ /* 0x040fe20000000008 */
[C---:B------:R-:W-:Y:S01]  /*71e0*/  FMUL R10, R24.reuse, R14 ;  /* 0x0000000e180a7220 */ /* 0x040fe20000400000 */
[----:B------:R-:W-:Y:S02]  /*71f0*/  HADD2.F32 R0, -RZ, R37.H1_H1 ;  /* 0x30000025ff007230 */ /* 0x000fe40000004100 */
[C---:B------:R-:W-:Y:S01]  /*7200*/  FMUL R15, R24.reuse, R15 ;  /* 0x0000000f180f7220 */ /* 0x040fe20000400000 */
[C---:B------:R-:W-:Y:S01]  /*7210*/  FFMA R9, R27.reuse, R2, R9 ;  /* 0x000000021b097223 */ /* 0x040fe20000000009 */
[----:B------:R-:W-:Y:S01]  /*7220*/  FFMA R10, R27, R3, R10 ;  /* 0x000000031b0a7223 */ /* 0x000fe2000000000a */
[--C-:B------:R-:W-:Y:S01]  /*7230*/  HADD2.F32 R2, -RZ, R38.reuse.H0_H0 ;  /* 0x20000026ff027230 */ /* 0x100fe20000004100 */
[----:B------:R-:W-:Y:S01]  /*7240*/  F2FP.F16.F32.PACK_AB R34, R5, R4 ;  /* 0x000000040522723e */ /* 0x000fe200000000ff */
[----:B------:R-:W-:Y:S02]  /*7250*/  HADD2.F32 R3, -RZ, R38.H1_H1 ;  /* 0x30000026ff037230 */ /* 0x000fe40000004100 */
[----:B------:R-:W-:Y:S01]  /*7260*/  FFMA R15, R27, R0, R15 ;  /* 0x000000001b0f7223 */ /* 0x000fe2000000000f */
[C---:B------:R-:W-:Y:S01]  /*7270*/  FMUL R13, R24.reuse, R17 ;  /* 0x00000011180d7220 */ /* 0x040fe20000400000 */
[--C-:B------:R-:W-:Y:S02]  /*7280*/  HADD2.F32 R4, -RZ, R39.reuse.H0_H0 ;  /* 0x20000027ff047230 */ /* 0x100fe40000004100 */
[C---:B------:R-:W-:Y:S01]  /*7290*/  FMUL R14, R24.reuse, R18 ;  /* 0x00000012180e7220 */ /* 0x040fe20000400000 */
[----:B------:R-:W-:Y:S02]  /*72a0*/  HADD2.F32 R0, -RZ, R39.H1_H1 ;  /* 0x30000027ff007230 */ /* 0x000fe40000004100 */
[----:B------:R-:W-:Y:S01]  /*72b0*/  FMUL R19, R24, R19 ;  /* 0x0000001318137220 */ /* 0x000fe20000400000 */
[----:B------:R-:W-:Y:S01]  /*72c0*/  F2FP.F16.F32.PACK_AB R35, R11, R6 ;  /* 0x000000060b23723e */ /* 0x000fe200000000ff */
[C---:B------:R-:W-:Y:S01]  /*72d0*/  FFMA R12, R27.reuse, R2, R12 ;  /* 0x000000021b0c7223 */ /* 0x040fe2000000000c */
[C---:B------:R-:W-:Y:S01]  /*72e0*/  FFMA R13, R27.reuse, R3, R13 ;  /* 0x000000031b0d7223 */ /* 0x040fe2000000000d */
[C---:B------:R-:W-:Y:S01]  /*72f0*/  FFMA R14, R27.reuse, R4, R14 ;  /* 0x000000041b0e7223 */ /* 0x040fe2000000000e */
[----:B------:R-:W-:Y:S01]  /*7300*/  FFMA R19, R27, R0, R19 ;  /* 0x000000001b137223 */ /* 0x000fe20000000013 */
[----:B------:R1:W-:Y:S01]  /*7310*/  STS.128 [R56+UR43+0x200], R32 ;  /* 0x0002002038007988 */ /* 0x0003e20008000c2b */
[----:B------:R-:W-:Y:S02]  /*7320*/  F2FP.F16.F32.PACK_AB R8, R9, R8 ;  /* 0x000000080908723e */ /* 0x000fe400000000ff */
[----:B------:R-:W-:Y:S02]  /*7330*/  F2FP.F16.F32.PACK_AB R9, R15, R10 ;  /* 0x0000000a0f09723e */ /* 0x000fe400000000ff */
[----:B------:R-:W-:Y:S02]  /*7340*/  F2FP.F16.F32.PACK_AB R10, R13, R12 ;  /* 0x0000000c0d0a723e */ /* 0x000fe400000000ff */
[----:B------:R-:W-:Y:S05]  /*7350*/  F2FP.F16.F32.PACK_AB R11, R19, R14 ;  /* 0x0000000e130b723e */ /* 0x000fea00000000ff */
[----:B------:R1:W-:Y:S01]  /*7360*/  STS.128 [R62+0x200], R8 ;  /* 0x000200083e007388 */ /* 0x0003e20000000c00 */
[----:B------:R-:W-:Y:S01]  /*7370*/  @!PT LDS RZ, [RZ] ;  /* 0x00000000fffff984 */ /* 0x000fe20000000800 */
[----:B------:R-:W-:Y:S01]  /*7380*/  @!PT LDS RZ, [RZ] ;  /* 0x00000000fffff984 */ /* 0x000fe20000000800 */
[----:B------:R-:W-:Y:S01]  /*7390*/  @!PT LDS RZ, [RZ] ;  /* 0x00000000fffff984 */ /* 0x000fe20000000800 */
[----:B------:R-:W-:Y:S01]  /*73a0*/  @!PT LDS RZ, [RZ] ;  /* 0x00000000fffff984 */ /* 0x000fe20000000800 */
[----:B------:R2:W-:Y:S07]  /*73b0*/  MEMBAR.ALL.CTA ;  /* 0x0000000000007992 */ /* 0x0005ee0000008000 */
[----:B--2---:R-:W2:Y:S02]  /*73c0*/  FENCE.VIEW.ASYNC.S ;  /* 0x00000000000073c6 */ /* 0x004ea40000000000 */
[----:B--2---:R-:W-:Y:S06]  /*73d0*/  BAR.SYNC.DEFER_BLOCKING 0x1, 0x80 ;  /* 0x0042000000007b1d */ /* 0x004fec0000010000 */
[----:B------:R-:W-:Y:S05]  /*73e0*/  @P0 BRA `(.L_x_123) ;  /* 0x00000000003c0947 */ /* 0x000fea0003800000 */
[----:B------:R-:W2:Y:S01]  /*73f0*/  LDCU.64 UR6, c[0x0][0x348] ;  /* 0x00006900ff0677ac */ /* 0x000ea20008000a00 */
[----:B------:R-:W-:Y:S01]  /*7400*/  UIADD3 UR4, UPT, UPT, UR43, 0x200, URZ ;  /* 0x000002002b047890 */ /* 0x000fe2000fffe0ff */
[----:B------:R-:W-:Y:S01]  /*7410*/  UMOV UR51, UR36 ;  /* 0x0000002400337c82 */ /* 0x000fe20008000000 */
[----:B------:R-:W-:Y:S02]  /*7420*/  UIADD3 UR9, UPT, UPT, UR49, 0x40, URZ ;  /* 0x0000004031097890 */ /* 0x000fe4000fffe0ff */
[----:B------:R-:W-:Y:S02]  /*7430*/  UIADD3 UR8, UPT, UPT, UR43, 0xa00, URZ ;  /* 0x00000a002b087890 */ /* 0x000fe4000fffe0ff */
[----:B------:R-:W-:Y:S01]  /*7440*/  MOV R52, UR4 ;  /* 0x0000000400347c02 */ /* 0x000fe20008000f00 */
[----:B------:R-:W-:Y:S01]  /*7450*/  UMOV UR10, UR50 ;  /* 0x00000032000a7c82 */ /* 0x000fe20008000000 */
[----:B------:R-:W-:Y:S02]  /*7460*/  UMOV UR11, UR36 ;  /* 0x00000024000b7c82 */ /* 0x000fe40008000000 */
[----:B------:R-:W-:Y:S01]  /*7470*/  R2UR UR48, R52 ;  /* 0x00000000343072ca */ /* 0x000fe200000e0000 */
[----:B--2---:R-:W-:Y:S04]  /*7480*/  UIADD3 UR4, UP0, UPT, UR6, 0x680, URZ ;  /* 0x0000068006047890 */ /* 0x004fe8000ff1e0ff */
[----:B------:R-:W-:Y:S09]  /*7490*/  UIADD3.X UR5, UPT, UPT, URZ, UR7, URZ, UP0, !UPT ;  /* 0x00000007ff057290 */ /* 0x000ff200087fe4ff */
[----:B------:R2:W-:Y:S01]  /*74a0*/  UTMASTG.3D [UR48], [UR4] ;  /* 0x00000030040073b5 */ /* 0x0005e20008010000 */
[----:B------:R2:W-:Y:S01]  /*74b0*/  UTMASTG.3D [UR8], [UR4] ;  /* 0x00000008040073b5 */ /* 0x0005e20008010000 */
[----:B------:R0:W-:Y:S01]  /*74c0*/  UTMACMDFLUSH ;  /* 0x00000000000079b7 */ /* 0x0001e20000000000 */
[----:B--2---:R-:W-:Y:S04]  /*74d0*/  DEPBAR.LE SB0, 0x1 ;  /* 0x000080400000791a */ /* 0x004fe80000000000 */
.L_x_123:
[----:B------:R-:W-:Y:S05]  /*74e0*/  BSYNC.RECONVERGENT B0 ;  /* 0x0000000000007941 */ /* 0x000fea0003800200 */
.L_x_122:
[----:B------:R-:W-:Y:S01]  /*74f0*/  BAR.SYNC.DEFER_BLOCKING 0x1, 0x80 ;  /* 0x0042000000007b1d */ /* 0x000fe20000010000 */
[----:B------:R-:W-:Y:S01]  /*7500*/  ISETP.NE.AND P1, PT, R61, RZ, PT ;  /* 0x000000ff3d00720c */ /* 0x000fe20003f25270 */
[----:B------:R-:W-:Y:S01]  /*7510*/  UISETP.NE.AND UP0, UPT, UR52, URZ, UPT ;  /* 0x000000ff3400728c */ /* 0x000fe2000bf05270 */
[----:B------:R-:W-:Y:S11]  /*7520*/  LEA R2, R26, UR43, 0x3 ;  /* 0x0000002b1a027c11 */ /* 0x000ff6000f8e18ff */
[----:B------:R-:W-:Y:S01]  /*7530*/  @P1 SHF.L.U32 R3, R59, 0x1f, RZ ;  /* 0x0000001f3b031819 */ /* 0x000fe200000006ff */
[----:B------:R-:W-:Y:S06]  /*7540*/  BRA.U !UP0, `(.L_x_124) ;  /* 0x0000000108247547 */ /* 0x000fec000b800000 */
[----:B------:R-:W-:Y:S01]  /*7550*/  IMAD.U32 R4, RZ, RZ, UR46 ;  /* 0x0000002eff047e24 */ /* 0x000fe2000f8e00ff */
[----:B------:R-:W-:Y:S01]  /*7560*/  MOV R0, UR47 ;  /* 0x0000002f00007c02 */ /* 0x000fe20008000f00 */
[----:B------:R-:W-:Y:S03]  /*7570*/  UIADD3 UR4, UPT, UPT, UR46, 0x1, URZ ;  /* 0x000000012e047890 */ /* 0x000fe6000fffe0ff */
[----:B------:R-:W-:Y:S01]  /*7580*/  @P1 LEA R4, R4, UR43, 0x3 ;  /* 0x0000002b04041c11 */ /* 0x000fe2000f8e18ff */
[----:B------:R-:W-:Y:S04]  /*7590*/  UISETP.NE.AND UP0, UPT, UR4, 0x4, UPT ;  /* 0x000000040400788c */ /* 0x000fe8000bf05270 */
[----:B------:R-:W-:Y:S01]  /*75a0*/  @P1 VIADD R4, R4, 0x80 ;  /* 0x0000008004041836 */ /* 0x000fe20000000000 */
[----:B------:R-:W-:Y:S04]  /*75b0*/  USEL UR46, UR4, URZ, UP0 ;  /* 0x000000ff042e7287 */ /* 0x000fe80008000000 */
[----:B------:R-:W-:Y:S04]  /*75c0*/  @P1 PRMT R0, R0, 0x654, R4 ;  /* 0x0000065400001816 */ /* 0x000fe80000000004 */
[----:B------:R2:W-:Y:S04]  /*75d0*/  @P1 SYNCS.ARRIVE.TRANS64.RED.A1T0 RZ, [R0+URZ], RZ ;  /* 0x000000ff00ff19a7 */ /* 0x0005e800081004ff */
.L_x_124:
[----:B------:R-:W3:Y:S01]  /*75e0*/  @P1 SYNCS.PHASECHK.TRANS64.TRYWAIT P0, [R2+URZ+0x60], R3 ;  /* 0x00006003020015a7 */ /* 0x000ee200080011ff */
[----:B------:R-:W-:Y:S01]  /*75f0*/  BSSY B1, `(.L_x_125) ;  /* 0x0000012000017945 */ /* 0x000fe20003800000 */
[----:B---3--:R-:W-:Y:S03]  /*7600*/  @P1 SEL R63, RZ, 0x1, !P0 ;  /* 0x00000001ff3f1807 */ /* 0x008fe60004000000 */
[----:B------:R-:W-:Y:S05]  /*7610*/  @!P1 BRA `(.L_x_126) ;  /* 0x00000000003c9947 */ /* 0x000fea0003800000 */
[----:B------:R-:W-:Y:S01]  /*7620*/  ISETP.NE.AND P1, PT, R64, RZ, PT ;  /* 0x000000ff4000720c */ /* 0x000fe20003f25270 */
[----:B------:R-:W-:Y:S01]  /*7630*/  BSSY B0, `(.L_x_127) ;  /* 0x0000009000007945 */ /* 0x000fe20003800000 */
[----:B------:R-:W-:Y:S11]  /*7640*/  ISETP.NE.AND P0, PT, R63, RZ, PT ;  /* 0x000000ff3f00720c */ /* 0x000ff60003f05270 */
[----:B------:R-:W-:Y:S05]  /*7650*/  @P1 IMAD R4, R26, 0x1000, R56 ;  /* 0x000010001a041824 */ /* 0x000fea00078e0238 */
[----:B------:R-:W-:Y:S05]  /*7660*/  @P1 IADD3 R3, PT, PT, R4, UR43, RZ ;  /* 0x0000002b04031c10 */ /* 0x000fea000fffe0ff */
[----:B------:R-:W-:Y:S01]  /*7670*/  @P1 IMAD.IADD R3, R65, 0x1, R3 ;  /* 0x0000000141031824 */ /* 0x000fe200078e0203 */
[----:B------:R-:W-:Y:S06]  /*7680*/  @P0 BRA `(.L_x_128) ;  /* 0x00000000000c0947 */ /* 0x000fec0003800000 */
[----:B--2---:R-:W-:Y:S04]  /*7690*/  SHF.L.U32 R0, R59, 0x1f, RZ ;  /* 0x0000001f3b007819 */ /* 0x004fe800000006ff */
[----:B------:R-:W2:Y:S02]  /*76a0*/  SYNCS.PHASECHK.TRANS64.TRYWAIT P0, [R2+URZ+0x60], R0 ;  /* 0x00006000020075a7 */ /* 0x000ea400080011ff */
[----:B--2---:R-:W-:Y:S05]  /*76b0*/  @!P0 BRA `(.L_x_129) ;  /* 0x0000002800508947 */ /* 0x004fea0003800000 */
.L_x_128:
[----:B------:R-:W-:Y:S05]  /*76c0*/  BSYNC B0 ;  /* 0x0000000000007941 */ /* 0x000fea0003800000 */
.L_x_127:
[----:B------:R-:W-:Y:S02]  /*76d0*/  ISETP.NE.AND P0, PT, R64, RZ, PT ;  /* 0x000000ff4000720c */ /* 0x000fe40003f05270 */
[----:B------:R-:W-:Y:S11]  /*76e0*/  IADD3 R26, PT, PT, R26, 0x1, RZ ;  /* 0x000000011a1a7810 */ /* 0x000ff60007ffe0ff */
[----:B------:R3:W4:Y:S04]  /*76f0*/  @P0 LDS.128 R28, [R4+UR43+0x200] ;  /* 0x0002002b041c0984 */ /* 0x0007280008000c00 */
[----:B------:R3:W1:Y:S02]  /*7700*/  @P0 LDS.128 R36, [R3+0x200] ;  /* 0x0002000003240984 */ /* 0x0006640000000c00 */
.L_x_126:
[----:B------:R-:W-:Y:S05]  /*7710*/  BSYNC B1 ;  /* 0x0000000000017941 */ /* 0x000fea0003800000 */
.L_x_125:
[----:B--2---:R-:W-:Y:S05]  /*7720*/  VIADD R0, R25, 0x10 ;  /* 0x0000001019007836 */ /* 0x004fea0000000000 */
[----:B------:R-:W-:Y:S04]  /*7730*/  SHF.R.U32.HI R0, RZ, 0x15, R0 ;  /* 0x00000015ff007819 */ /* 0x000fe80000011600 */
[----:B------:R-:W-:Y:S11]  /*7740*/  LOP3.LUT P0, RZ, R0, 0x3, R47, 0x48, !PT ;  /* 0x0000000300ff7812 */ /* 0x000ff6000780482f */
[----:B------:R-:W-:Y:S02]  /*7750*/  @!UPT UIADD3 URZ, UPT, UPT, URZ, URZ, URZ ;  /* 0x000000fffffff290 */ /* 0x000fe4000fffe0ff */
[----:B------:R-:W-:Y:S05]  /*7760*/  @!P0 BRA `(.L_x_130) ;  /* 0x0000000000408947 */ /* 0x000fea0003800000 */
[----:B------:R-:W2:Y:S01]  /*7770*/  LDCU.64 UR8, c[0x4][0x70] ;  /* 0x01000e00ff0877ac */ /* 0x000ea20008000a00 */
[----:B---3--:R-:W-:Y:S01]  /*7780*/  MOV R3, 0x0 ;  /* 0x0000000000037802 */ /* 0x008fe20000000f00 */
[----:B------:R-:W-:Y:S02]  /*7790*/  HFMA2 R12, -RZ, RZ, 0, 5.9604644775390625e-08 ;  /* 0x00000001ff0c7431 */ /* 0x000fe400000001ff */
[----:B-1----:R-:W-:Y:S02]  /*77a0*/  IMAD.MOV.U32 R8, RZ, RZ, 0x192 ;  /* 0x00000192ff087424 */ /* 0x002fe400078e00ff */
[----:B------:R-:W-:Y:S01]  /*77b0*/  IMAD.MOV.U32 R13, RZ, RZ, RZ ;  /* 0x000000ffff0d7224 */ /* 0x000fe200078e00ff */
[----:B------:R-:W1:Y:S01]  /*77c0*/  LDCU.64 UR6, c[0x4][0x78] ;  /* 0x01000f00ff0677ac */ /* 0x000e620008000a00 */
[----:B------:R-:W3:Y:S01]  /*77d0*/  LDC.64 R2, c[0x4][R3] ;  /* 0x0100000003027b82 */ /* 0x000ee20000000a00 */
[----:B------:R-:W5:Y:S01]  /*77e0*/  LDCU.64 UR4, c[0x4][0x10] ;  /* 0x01000200ff0477ac */ /* 0x000f620008000a00 */
[----:B--2---:R-:W-:Y:S01]  /*77f0*/  MOV R5, UR9 ;  /* 0x0000000900057c02 */ /* 0x004fe20008000f00 */
[----:B------:R-:W-:Y:S01]  /*7800*/  IMAD.U32 R4, RZ, RZ, UR8 ;  /* 0x00000008ff047e24 */ /* 0x000fe2000f8e00ff */
[----:B-1----:R-:W-:Y:S01]  /*7810*/  MOV R7, UR7 ;  /* 0x0000000700077c02 */ /* 0x002fe20008000f00 */
[----:B------:R-:W-:Y:S01]  /*7820*/  IMAD.U32 R6, RZ, RZ, UR6 ;  /* 0x00000006ff067e24 */ /* 0x000fe2000f8e00ff */
[----:B-----5:R-:W-:Y:S01]  /*7830*/  MOV R11, UR5 ;  /* 0x00000005000b7c02 */ /* 0x020fe20008000f00 */
[----:B------:R-:W-:Y:S02]  /*7840*/  IMAD.U32 R10, RZ, RZ, UR4 ;  /* 0x00000004ff0a7e24 */ /* 0x000fe4000f8e00ff */
[----:B------:R-:W-:Y:S07]  /*7850*/  LEPC R20, `(.L_x_130) ;  /* 0x000000001014794e */ /* 0x000fee0000000000 */
[----:B---34-:R-:W-:Y:S05]  /*7860*/  CALL.ABS.NOINC R2 ;  /* 0x0000000002007343 */ /* 0x018fea0003c00000 */
.L_x_130:
[----:B------:R-:W-:Y:S01]  /*7870*/  ISETP.NE.AND P6, PT, R61, RZ, PT ;  /* 0x000000ff3d00720c */ /* 0x000fe20003fc5270 */
[----:B------:R-:W-:Y:S05]  /*7880*/  WARPSYNC.ALL ;  /* 0x0000000000007948 */ /* 0x000fea0003800000 */
[----:B------:R-:W-:Y:S01]  /*7890*/  R2UR UR4, R25 ;  /* 0x00000000190472ca */ /* 0x000fe200000e0000 */
[----:B---34-:R-:W-:Y:S01]  /*78a0*/  HADD2.F32 R3, -RZ, R28.H0_H0 ;  /* 0x2000001cff037230 */ /* 0x018fe20000004100 */
[----:B------:R-:W-:Y:S01]  /*78b0*/  ISETP.NE.AND P0, PT, R60, RZ, PT ;  /* 0x000000ff3c00720c */ /* 0x000fe20003f05270 */
[----:B------:R-:W-:Y:S01]  /*78c0*/  HADD2.F32 R20, -RZ, R30.H0_H0 ;  /* 0x2000001eff147230 */ /* 0x000fe20000004100 */
[----:B------:R-:W-:Y:S09]  /*78d0*/  BSSY.RECONVERGENT B0, `(.L_x_131) ;  /* 0x0000058000007945 */ /* 0x000ff20003800200 */
[----:B-1----:R-:W1:Y:S02]  /*78e0*/  LDTM.x16 R4, tmem[UR4+0x10] ;  /* 0x00001004000479ee */ /* 0x002e640008240000 */
[C---:B-1----:R-:W-:Y:S01]  /*78f0*/  FMUL R0, R24.reuse, R4 ;  /* 0x0000000418007220 */ /* 0x042fe20000400000 */
[----:B------:R-:W-:Y:S02]  /*7900*/  HADD2.F32 R4, -RZ, R28.H1_H1 ;  /* 0x3000001cff047230 */ /* 0x000fe40000004100 */
[C---:B------:R-:W-:Y:S01]  /*7910*/  FMUL R2, R24.reuse, R5 ;  /* 0x0000000518027220 */ /* 0x040fe20000400000 */
[--C-:B------:R-:W-:Y:S02]  /*7920*/  HADD2.F32 R5, -RZ, R29.reuse.H0_H0 ;  /* 0x2000001dff057230 */ /* 0x100fe40000004100 */
[C---:B------:R-:W-:Y:S01]  /*7930*/  FFMA R0, R27.reuse, R3, R0 ;  /* 0x000000031b007223 */ /* 0x040fe20000000000 */
[C---:B------:R-:W-:Y:S01]  /*7940*/  FMUL R3, R24.reuse, R6 ;  /* 0x0000000618037220 */ /* 0x040fe20000400000 */
[----:B------:R-:W-:Y:S02]  /*7950*/  HADD2.F32 R6, -RZ, R29.H1_H1 ;  /* 0x3000001dff067230 */ /* 0x000fe40000004100 */
[C---:B------:R-:W-:Y:S01]  /*7960*/  FFMA R2, R27.reuse, R4, R2 ;  /* 0x000000041b027223 */ /* 0x040fe20000000002 */
[C---:B------:R-:W-:Y:S01]  /*7970*/  FMUL R7, R24.reuse, R7 ;  /* 0x0000000718077220 */ /* 0x040fe20000400000 */
[C---:B------:R-:W-:Y:S01]  /*7980*/  FFMA R3, R27.reuse, R5, R3 ;  /* 0x000000051b037223 */ /* 0x040fe20000000003 */
[C---:B------:R-:W-:Y:S01]  /*7990*/  FMUL R4, R24.reuse, R8 ;  /* 0x0000000818047220 */ /* 0x040fe20000400000 */
[----:B------:R-:W-:Y:S01]  /*79a0*/  FMUL R5, R24, R9 ;  /* 0x0000000918057220 */ /* 0x000fe20000400000 */
[----:B------:R-:W-:Y:S01]  /*79b0*/  F2FP.F16.F32.PACK_AB R32, R2, R0 ;  /* 0x000000000220723e */ /* 0x000fe200000000ff */
[C---:B------:R-:W-:Y:S01]  /*79c0*/  FFMA R7, R27.reuse, R6, R7 ;  /* 0x000000061b077223 */ /* 0x040fe20000000007 */
[----:B------:R-:W-:Y:S02]  /*79d0*/  HADD2.F32 R0, -RZ, R30.H1_H1 ;  /* 0x3000001eff007230 */ /* 0x000fe40000004100 */
[----:B------:R-:W-:Y:S01]  /*79e0*/  FFMA R4, R27, R20, R4 ;  /* 0x000000141b047223 */ /* 0x000fe20000000004 */
[--C-:B------:R-:W-:Y:S02]  /*79f0*/  HADD2.F32 R2, -RZ, R31.reuse.H0_H0 ;  /* 0x2000001fff027230 */ /* 0x100fe40000004100 */
[C---:B------:R-:W-:Y:S01]  /*7a00*/  FMUL R6, R24.reuse, R10 ;  /* 0x0000000a18067220 */ /* 0x040fe20000400000 */
[----:B------:R-:W-:Y:S01]  /*7a10*/  F2FP.F16.F32.PACK_AB R33, R7, R3 ;  /* 0x000000030721723e */ /* 0x000fe200000000ff */
[----:B------:R-:W-:Y:S02]  /*7a20*/  HADD2.F32 R3, -RZ, R31.H1_H1 ;  /* 0x3000001fff037230 */ /* 0x000fe40000004100 */
[C---:B------:R-:W-:Y:S01]  /*7a30*/  FFMA R5, R27.reuse, R0, R5 ;  /* 0x000000001b057223 */ /* 0x040fe20000000005 */
[C---:B------:R-:W-:Y:S01]  /*7a40*/  FMUL R11, R24.reuse, R11 ;  /* 0x0000000b180b7220 */ /* 0x040fe20000400000 */
[--C-:B------:R-:W-:Y:S02]  /*7a50*/  HADD2.F32 R7, -RZ, R36.reuse.H0_H0 ;  /* 0x20000024ff077230 */ /* 0x100fe40000004100 */
[C---:B------:R-:W-:Y:S01]  /*7a60*/  FMUL R8, R24.reuse, R12 ;  /* 0x0000000c18087220 */ /* 0x040fe20000400000 */
[----:B------:R-:W-:Y:S02]  /*7a70*/  HADD2.F32 R0, -RZ, R36.H1_H1 ;  /* 0x30000024ff007230 */ /* 0x000fe40000004100 */
[C---:B------:R-:W-:Y:S01]  /*7a80*/  FMUL R9, R24.reuse, R13 ;  /* 0x0000000d18097220 */ /* 0x040fe20000400000 */
[C---:B------:R-:W-:Y:S01]  /*7a90*/  FFMA R6, R27.reuse, R2, R6 ;  /* 0x000000021b067223 */ /* 0x040fe20000000006 */
[C---:B------:R-:W-:Y:S01]  /*7aa0*/  FFMA R11, R27.reuse, R3, R11 ;  /* 0x000000031b0b7223 */ /* 0x040fe2000000000b */
[C---:B------:R-:W-:Y:S01]  /*7ab0*/  FFMA R8, R27.reuse, R7, R8 ;  /* 0x000000071b087223 */ /* 0x040fe20000000008 */
[C---:B------:R-:W-:Y:S01]  /*7ac0*/  FFMA R9, R27.reuse, R0, R9 ;  /* 0x000000001b097223 */ /* 0x040fe20000000009 */
[--C-:B------:R-:W-:Y:S02]  /*7ad0*/  HADD2.F32 R2, -RZ, R37.reuse.H0_H0 ;  /* 0x20000025ff027230 */ /* 0x100fe40000004100 */
[C---:B------:R-:W-:Y:S01]  /*7ae0*/  FMUL R10, R24.reuse, R14 ;  /* 0x0000000e180a7220 */ /* 0x040fe20000400000 */
[----:B------:R-:W-:Y:S02]  /*7af0*/  HADD2.F32 R0, -RZ, R37.H1_H1 ;  /* 0x30000025ff007230 */ /* 0x000fe40000004100 */
[C---:B------:R-:W-:Y:S01]  /*7b00*/  FMUL R15, R24.reuse, R15 ;  /* 0x0000000f180f7220 */ /* 0x040fe20000400000 */
[C---:B------:R-:W-:Y:S01]  /*7b10*/  FMUL R12, R24.reuse, R16 ;  /* 0x00000010180c7220 */ /* 0x040fe20000400000 */
[C---:B------:R-:W-:Y:S01]  /*7b20*/  FFMA R10, R27.reuse, R2, R10 ;  /* 0x000000021b0a7223 */ /* 0x040fe2000000000a */
[--C-:B------:R-:W-:Y:S02]  /*7b30*/  HADD2.F32 R2, -RZ, R38.reuse.H0_H0 ;  /* 0x20000026ff027230 */ /* 0x100fe40000004100 */
[----:B------:R-:W-:Y:S01]  /*7b40*/  FFMA R15, R27, R0, R15 ;  /* 0x000000001b0f7223 */ /* 0x000fe2000000000f */
[----:B------:R-:W-:Y:S01]  /*7b50*/  HADD2.F32 R0, -RZ, R38.H1_H1 ;  /* 0x30000026ff007230 */ /* 0x000fe20000004100 */
[----:B------:R-:W-:Y:S01]  /*7b60*/  F2FP.F16.F32.PACK_AB R34, R5, R4 ;  /* 0x000000040522723e */ /* 0x000fe200000000ff */
        /* <DEDUP_REMOVED lines=14> */
[----:B------:R-:W-:Y:S02]  /*7c50*/  F2FP.F16.F32.PACK_AB R11, R19, R14 ;  /* 0x0000000e130b723e */ /* 0x000fe400000000ff */
[----:B------:R-:W-:Y:S02]  /*7c60*/  MOV R2, UR46 ;  /* 0x0000002e00027c02 */ /* 0x000fe40008000f00 */
[----:B------:R-:W-:Y:S01]  /*7c70*/  MOV R0, UR47 ;  /* 0x0000002f00007c02 */ /* 0x000fe20008000f00 */
[----:B------:R1:W-:Y:S01]  /*7c80*/  STS.128 [R62+0x1200], R8 ;  /* 0x001200083e007388 */ /* 0x0003e20000000c00 */
[----:B------:R-:W-:Y:S02]  /*7c90*/  @P6 LEA R2, R2, UR43, 0x3 ;  /* 0x0000002b02026c11 */ /* 0x000fe4000f8e18ff */
[----:B------:R-:W-:Y:S02]  /*7ca0*/  @P6 SHF.L.U32 R3, R59, 0x1f, RZ ;  /* 0x0000001f3b036819 */ /* 0x000fe400000006ff */
[----:B------:R-:W-:Y:S01]  /*7cb0*/  @P6 IADD3 R2, PT, PT, R2, 0x80, RZ ;  /* 0x0000008002026810 */ /* 0x000fe20007ffe0ff */
[----:B------:R-:W-:Y:S01]  /*7cc0*/  @!PT LDS RZ, [RZ] ;  /* 0x00000000fffff984 */ /* 0x000fe20000000800 */
[----:B------:R-:W-:Y:S01]  /*7cd0*/  @!PT LDS RZ, [RZ] ;  /* 0x00000000fffff984 */ /* 0x000fe20000000800 */
[----:B------:R-:W-:Y:S01]  /*7ce0*/  @!PT LDS RZ, [RZ] ;  /* 0x00000000fffff984 */ /* 0x000fe20000000800 */
[----:B------:R-:W-:Y:S01]  /*7cf0*/  @!PT LDS RZ, [RZ] ;  /* 0x00000000fffff984 */ /* 0x000fe20000000800 */
[----:B------:R2:W-:Y:S06]  /*7d00*/  MEMBAR.ALL.CTA ;  /* 0x0000000000007992 */ /* 0x0005ec0000008000 */
[----:B--2---:R-:W2:Y:S01]  /*7d10*/  FENCE.VIEW.ASYNC.S ;  /* 0x00000000000073c6 */ /* 0x004ea20000000000 */
[----:B------:R-:W-:Y:S02]  /*7d20*/  @P6 PRMT R0, R0, 0x654, R2 ;  /* 0x0000065400006816 */ /* 0x000fe40000000002 */
[----:B------:R-:W-:Y:S01]  /*7d30*/  LEA R2, R26, UR43, 0x3 ;  /* 0x0000002b1a027c11 */ /* 0x000fe2000f8e18ff */
[----:B--2---:R-:W-:Y:S06]  /*7d40*/  BAR.SYNC.DEFER_BLOCKING 0x1, 0x80 ;  /* 0x0042000000007b1d */ /* 0x004fec0000010000 */
[----:B------:R-:W-:Y:S05]  /*7d50*/  @P0 BRA `(.L_x_132) ;  /* 0x00000000003c0947 */ /* 0x000fea0003800000 */
[----:B------:R-:W2:Y:S01]  /*7d60*/  LDCU.64 UR6, c[0x0][0x348] ;  /* 0x00006900ff0677ac */ /* 0x000ea20008000a00 */
[----:B------:R-:W-:Y:S02]  /*7d70*/  UIADD3 UR13, UPT, UPT, UR49, 0x10, URZ ;  /* 0x00000010310d7890 */ /* 0x000fe4000fffe0ff */
[----:B------:R-:W-:Y:S01]  /*7d80*/  UIADD3 UR12, UPT, UPT, UR43, 0x1200, URZ ;  /* 0x000012002b0c7890 */ /* 0x000fe2000fffe0ff */
[----:B------:R-:W-:Y:S01]  /*7d90*/  UMOV UR14, UR50 ;  /* 0x00000032000e7c82 */ /* 0x000fe20008000000 */
[----:B------:R-:W-:Y:S01]  /*7da0*/  UMOV UR15, UR36 ;  /* 0x00000024000f7c82 */ /* 0x000fe20008000000 */
[----:B------:R-:W-:Y:S02]  /*7db0*/  UIADD3 UR9, UPT, UPT, UR49, 0x50, URZ ;  /* 0x0000005031097890 */ /* 0x000fe4000fffe0ff */
[----:B------:R-:W-:Y:S01]  /*7dc0*/  UIADD3 UR8, UPT, UPT, UR43, 0x1a00, URZ ;  /* 0x00001a002b087890 */ /* 0x000fe2000fffe0ff */
[----:B------:R-:W-:Y:S01]  /*7dd0*/  UMOV UR10, UR50 ;  /* 0x00000032000a7c82 */ /* 0x000fe20008000000 */
[----:B------:R-:W-:Y:S01]  /*7de0*/  UMOV UR11, UR36 ;  /* 0x00000024000b7c82 */ /* 0x000fe20008000000 */
[----:B--2---:R-:W-:Y:S04]  /*7df0*/  UIADD3 UR4, UP0, UPT, UR6, 0x680, URZ ;  /* 0x0000068006047890 */ /* 0x004fe8000ff1e0ff */
[----:B------:R-:W-:Y:S09]  /*7e00*/  UIADD3.X UR5, UPT, UPT, URZ, UR7, URZ, UP0, !UPT ;  /* 0x00000007ff057290 */ /* 0x000ff200087fe4ff */
[----:B------:R2:W-:Y:S01]  /*7e10*/  UTMASTG.3D [UR12], [UR4] ;  /* 0x0000000c040073b5 */ /* 0x0005e20008010000 */
[----:B------:R2:W-:Y:S01]  /*7e20*/  UTMASTG.3D [UR8], [UR4] ;  /* 0x00000008040073b5 */ /* 0x0005e20008010000 */
[----:B------:R0:W-:Y:S01]  /*7e30*/  UTMACMDFLUSH ;  /* 0x00000000000079b7 */ /* 0x0001e20000000000 */
[----:B--2---:R-:W-:Y:S04]  /*7e40*/  DEPBAR.LE SB0, 0x1 ;  /* 0x000080400000791a */ /* 0x004fe80000000000 */
.L_x_132:
[----:B------:R-:W-:Y:S05]  /*7e50*/  BSYNC.RECONVERGENT B0 ;  /* 0x0000000000007941 */ /* 0x000fea0003800200 */
.L_x_131:
[----:B------:R-:W-:Y:S01]  /*7e60*/  BAR.SYNC.DEFER_BLOCKING 0x1, 0x80 ;  /* 0x0042000000007b1d */ /* 0x000fe20000010000 */
[----:B------:R-:W-:Y:S04]  /*7e70*/  UIADD3 UR4, UPT, UPT, UR46, 0x1, URZ ;  /* 0x000000012e047890 */ /* 0x000fe8000fffe0ff */
[----:B------:R-:W-:Y:S04]  /*7e80*/  UISETP.NE.AND UP0, UPT, UR4, 0x4, UPT ;  /* 0x000000040400788c */ /* 0x000fe8000bf05270 */
[----:B------:R-:W-:Y:S01]  /*7e90*/  USEL UR44, UR4, URZ, UP0 ;  /* 0x000000ff042c7287 */ /* 0x000fe20008000000 */
[----:B------:R2:W-:Y:S01]  /*7ea0*/  @P6 SYNCS.ARRIVE.TRANS64.RED.A1T0 RZ, [R0+URZ], RZ ;  /* 0x000000ff00ff69a7 */ /* 0x0005e200081004ff */
[----:B------:R-:W-:Y:S01]  /*7eb0*/  BSSY B1, `(.L_x_133) ;  /* 0x0000013000017945 */ /* 0x000fe20003800000 */
[----:B------:R-:W3:Y:S02]  /*7ec0*/  @P6 SYNCS.PHASECHK.TRANS64.TRYWAIT P0, [R2+URZ+0x60], R3 ;  /* 0x00006003020065a7 */ /* 0x000ee400080011ff */
[----:B---3--:R-:W-:Y:S01]  /*7ed0*/  @P6 SEL R63, RZ, 0x1, !P0 ;  /* 0x00000001ff3f6807 */ /* 0x008fe20004000000 */
[----:B--2---:R-:W-:Y:S06]  /*7ee0*/  @!P6 BRA `(.L_x_134) ;  /* 0x00000000003ce947 */ /* 0x004fec0003800000 */
[----:B------:R-:W-:Y:S01]  /*7ef0*/  ISETP.NE.AND P1, PT, R64, RZ, PT ;  /* 0x000000ff4000720c */ /* 0x000fe20003f25270 */
[----:B------:R-:W-:Y:S01]  /*7f00*/  BSSY B0, `(.L_x_135) ;  /* 0x0000009000007945 */ /* 0x000fe20003800000 */
[----:B------:R-:W-:Y:S11]  /*7f10*/  ISETP.NE.AND P0, PT, R63, RZ, PT ;  /* 0x000000ff3f00720c */ /* 0x000ff60003f05270 */
[----:B------:R-:W-:Y:S05]  /*7f20*/  @P1 IMAD R3, R26, 0x1000, R56 ;  /* 0x000010001a031824 */ /* 0x000fea00078e0238 */
[----:B------:R-:W-:Y:S05]  /*7f30*/  @P1 IADD3 R0, PT, PT, R3, UR43, RZ ;  /* 0x0000002b03001c10 */ /* 0x000fea000fffe0ff */
[----:B------:R-:W-:Y:S01]  /*7f40*/  @P1 IMAD.IADD R0, R65, 0x1, R0 ;  /* 0x0000000141001824 */ /* 0x000fe200078e0200 */
[----:B------:R-:W-:Y:S06]  /*7f50*/  @P0 BRA `(.L_x_136) ;  /* 0x00000000000c0947 */ /* 0x000fec0003800000 */
[----:B------:R-:W-:Y:S04]  /*7f60*/  SHF.L.U32 R4, R59, 0x1f, RZ ;  /* 0x0000001f3b047819 */ /* 0x000fe800000006ff */
[----:B------:R-:W2:Y:S02]  /*7f70*/  SYNCS.PHASECHK.TRANS64.TRYWAIT P0, [R2+URZ+0x60], R4 ;  /* 0x00006004020075a7 */ /* 0x000ea400080011ff */
[----:B--2---:R-:W-:Y:S05]  /*7f80*/  @!P0 BRA `(.L_x_137) ;  /* 0x0000002000308947 */ /* 0x004fea0003800000 */
.L_x_136:
[----:B------:R-:W-:Y:S05]  /*7f90*/  BSYNC B0 ;  /* 0x0000000000007941 */ /* 0x000fea0003800000 */
.L_x_135:
[----:B------:R-:W-:Y:S02]  /*7fa0*/  ISETP.NE.AND P0, PT, R64, RZ, PT ;  /* 0x000000ff4000720c */ /* 0x000fe40003f05270 */
[----:B------:R-:W-:Y:S11]  /*7fb0*/  IADD3 R26, PT, PT, R26, 0x1, RZ ;  /* 0x000000011a1a7810 */ /* 0x000ff60007ffe0ff */
[----:B------:R3:W4:Y:S04]  /*7fc0*/  @P0 LDS.128 R28, [R3+UR43+0x200] ;  /* 0x0002002b031c0984 */ /* 0x0007280008000c00 */
[----:B------:R3:W1:Y:S02]  /*7fd0*/  @P0 LDS.128 R36, [R0+0x200] ;  /* 0x0002000000240984 */ /* 0x0006640000000c00 */
.L_x_134:
[----:B------:R-:W-:Y:S05]  /*7fe0*/  BSYNC B1 ;  /* 0x0000000000017941 */ /* 0x000fea0003800000 */
.L_x_133:
[----:B---3--:R-:W-:Y:S05]  /*7ff0*/  VIADD R0, R25, 0x20 ;  /* 0x0000002019007836 */ /* 0x008fea0000000000 */
[----:B------:R-:W-:Y:S04]  /*8000*/  SHF.R.U32.HI R0, RZ, 0x15, R0 ;  /* 0x00000015ff007819 */ /* 0x000fe80000011600 */
[----:B------:R-:W-:Y:S11]  /*8010*/  LOP3.LUT P0, RZ, R0, 0x3, R47, 0x48, !PT ;  /* 0x0000000300ff7812 */ /* 0x000ff6000780482f */
[----:B------:R-:W-:Y:S02]  /*8020*/  @!UPT UIADD3 URZ, UPT, UPT, URZ, URZ, URZ ;  /* 0x000000fffffff290 */ /* 0x000fe4000fffe0ff */
[----:B------:R-:W-:Y:S05]  /*8030*/  @!P0 BRA `(.L_x_138) ;  /* 0x0000000000408947 */ /* 0x000fea0003800000 */
[----:B------:R-:W3:Y:S01]  /*8040*/  LDCU.64 UR8, c[0x4][0x70] ;  /* 0x01000e00ff0877ac */ /* 0x000ee20008000a00 */
[----:B------:R-:W-:Y:S01]  /*8050*/  MOV R3, 0x0 ;  /* 0x0000000000037802 */ /* 0x000fe20000000f00 */
[----:B------:R-:W-:Y:S02]  /*8060*/  HFMA2 R12, -RZ, RZ, 0, 5.9604644775390625e-08 ;  /* 0x00000001ff0c7431 */ /* 0x000fe400000001ff */
[----:B-1----:R-:W-:Y:S02]  /*8070*/  IMAD.MOV.U32 R8, RZ, RZ, 0x192 ;  /* 0x00000192ff087424 */ /* 0x002fe400078e00ff */
[----:B------:R-:W-:Y:S01]  /*8080*/  IMAD.MOV.U32 R13, RZ, RZ, RZ ;  /* 0x000000ffff0d7224 */ /* 0x000fe200078e00ff */
[----:B------:R-:W1:Y:S01]  /*8090*/  LDCU.64 UR6, c[0x4][0x78] ;  /* 0x01000f00ff0677ac */ /* 0x000e620008000a00 */
[----:B--2---:R-:W2:Y:S01]  /*80a0*/  LDC.64 R2, c[0x4][R3] ;  /* 0x0100000003027b82 */ /* 0x004ea20000000a00 */
[----:B------:R-:W5:Y:S01]  /*80b0*/  LDCU.64 UR4, c[0x4][0x10] ;  /* 0x01000200ff0477ac */ /* 0x000f620008000a00 */
[----:B---3--:R-:W-:Y:S01]  /*80c0*/  MOV R5, UR9 ;  /* 0x0000000900057c02 */ /* 0x008fe20008000f00 */
[----:B------:R-:W-:Y:S01]  /*80d0*/  IMAD.U32 R4, RZ, RZ, UR8 ;  /* 0x00000008ff047e24 */ /* 0x000fe2000f8e00ff */
[----:B-1----:R-:W-:Y:S01]  /*80e0*/  MOV R7, UR7 ;  /* 0x0000000700077c02 */ /* 0x002fe20008000f00 */
[----:B------:R-:W-:Y:S01]  /*80f0*/  IMAD.U32 R6, RZ, RZ, UR6 ;  /* 0x00000006ff067e24 */ /* 0x000fe2000f8e00ff */
[----:B-----5:R-:W-:Y:S01]  /*8100*/  MOV R11, UR5 ;  /* 0x00000005000b7c02 */ /* 0x020fe20008000f00 */
[----:B------:R-:W-:Y:S02]  /*8110*/  IMAD.U32 R10, RZ, RZ, UR4 ;  /* 0x00000004ff0a7e24 */ /* 0x000fe4000f8e00ff */
[----:B------:R-:W-:Y:S07]  /*8120*/  LEPC R20, `(.L_x_138) ;  /* 0x000000001014794e */ /* 0x000fee0000000000 */
[----:B--2-4-:R-:W-:Y:S05]  /*8130*/  CALL.ABS.NOINC R2 ;  /* 0x0000000002007343 */ /* 0x014fea0003c00000 */
.L_x_138:
[----:B------:R-:W-:Y:S01]  /*8140*/  ISETP.NE.AND P6, PT, R61, RZ, PT ;  /* 0x000000ff3d00720c */ /* 0x000fe20003fc5270 */
[----:B------:R-:W-:Y:S05]  /*8150*/  WARPSYNC.ALL ;  /* 0x0000000000007948 */ /* 0x000fea0003800000 */
[----:B------:R-:W-:Y:S01]  /*8160*/  R2UR UR4, R25 ;  /* 0x00000000190472ca */ /* 0x000fe200000e0000 */
[----:B----4-:R-:W-:Y:S01]  /*8170*/  HADD2.F32 R3, -RZ, R28.H0_H0 ;  /* 0x2000001cff037230 */ /* 0x010fe20000004100 */
[----:B------:R-:W-:Y:S01]  /*8180*/  ISETP.NE.AND P0, PT, R60, RZ, PT ;  /* 0x000000ff3c00720c */ /* 0x000fe20003f05270 */
[----:B------:R-:W-:Y:S01]  /*8190*/  HADD2.F32 R20, -RZ, R30.H0_H0 ;  /* 0x2000001eff147230 */ /* 0x000fe20000004100 */
[----:B------:R-:W-:Y:S09]  /*81a0*/  BSSY.RECONVERGENT B0, `(.L_x_139) ;  /* 0x0000058000007945 */ /* 0x000ff20003800200 */
[----:B-12---:R-:W1:Y:S02]  /*81b0*/  LDTM.x16 R4, tmem[UR4+0x20] ;  /* 0x00002004000479ee */ /* 0x006e640008240000 */
        /* <DEDUP_REMOVED lines=59> */
[----:B------:R-:W-:Y:S02]  /*8570*/  LEA R3, R26, UR43, 0x3 ;  /* 0x0000002b1a037c11 */ /* 0x000fe4000f8e18ff */
        /* <DEDUP_REMOVED lines=8> */
[----:B------:R-:W-:Y:S01]  /*8600*/  @P6 SHF.L.U32 R2, R59, 0x1f, RZ ;  /* 0x0000001f3b026819 */ /* 0x000fe200000006ff */
        /* <DEDUP_REMOVED lines=17> */
.L_x_140:
[----:B------:R-:W-:Y:S05]  /*8720*/  BSYNC.RECONVERGENT B0 ;  /* 0x0000000000007941 */ /* 0x000fea0003800200 */
.L_x_139:
        /* <DEDUP_REMOVED lines=19> */
.L_x_144:
[----:B------:R-:W-:Y:S05]  /*8860*/  BSYNC B0 ;  /* 0x0000000000007941 */ /* 0x000fea0003800000 */
.L_x_143:
[----:B------:R-:W-:Y:S11]  /*8870*/  ISETP.NE.AND P0, PT, R64, RZ, PT ;  /* 0x000000ff4000720c */ /* 0x000ff60003f05270 */
[----:B------:R-:W-:Y:S02]  /*8880*/  @!UPT UIADD3 URZ, UPT, UPT, URZ, URZ, URZ ;  /* 0x000000fffffff290 */ /* 0x000fe4000fffe0ff */
[----:B------:R3:W4:Y:S04]  /*8890*/  @P0 LDS.128 R28, [R26+UR43+0x200] ;  /* 0x0002002b1a1c0984 */ /* 0x0007280008000c00 */
[----:B------:R3:W1:Y:S02]  /*88a0*/  @P0 LDS.128 R36, [R65+0x200] ;  /* 0x0002000041240984 */ /* 0x0006640000000c00 */
.L_x_142:
[----:B------:R-:W-:Y:S05]  /*88b0*/  BSYNC B1 ;  /* 0x0000000000017941 */ /* 0x000fea0003800000 */
.L_x_141:
[----:B--2---:R-:W-:Y:S05]  /*88c0*/  VIADD R0, R25, 0x30 ;  /* 0x0000003019007836 */ /* 0x004fea0000000000 */
[----:B------:R-:W-:Y:S04]  /*88d0*/  SHF.R.U32.HI R0, RZ, 0x15, R0 ;  /* 0x00000015ff007819 */ /* 0x000fe80000011600 */
[----:B------:R-:W-:Y:S11]  /*88e0*/  LOP3.LUT P0, RZ, R0, 0x3, R47, 0x48, !PT ;  /* 0x0000000300ff7812 */ /* 0x000ff6000780482f */
[----:B------:R-:W-:Y:S02]  /*88f0*/  @!UPT UIADD3 URZ, UPT, UPT, URZ, URZ, URZ ;  /* 0x000000fffffff290 */ /* 0x000fe4000fffe0ff */
[----:B------:R-:W-:Y:S05]  /*8900*/  @!P0 BRA `(.L_x_146) ;  /* 0x0000000000408947 */ /* 0x000fea0003800000 */
[----:B------:R-:W2:Y:S01]  /*8910*/  LDCU.64 UR8, c[0x4][0x70] ;  /* 0x01000e00ff0877ac */ /* 0x000ea20008000a00 */
[----:B------:R-:W-:Y:S01]  /*8920*/  MOV R3, 0x0 ;  /* 0x0000000000037802 */ /* 0x000fe20000000f00 */
        /* <DEDUP_REMOVED lines=14> */
.L_x_146:
[----:B------:R-:W-:Y:S01]  /*8a10*/  ISETP.NE.AND P0, PT, R60, RZ, PT ;  /* 0x000000ff3c00720c */ /* 0x000fe20003f05270 */
[----:B------:R-:W-:Y:S05]  /*8a20*/  WARPSYNC.ALL ;  /* 0x0000000000007948 */ /* 0x000fea0003800000 */
[----:B------:R-:W-:Y:S01]  /*8a30*/  R2UR UR4, R25 ;  /* 0x00000000190472ca */ /* 0x000fe200000e0000 */
[--C-:B----4-:R-:W-:Y:S01]  /*8a40*/  HADD2.F32 R20, -RZ, R28.reuse.H0_H0 ;  /* 0x2000001cff147230 */ /* 0x110fe20000004100 */
[----:B------:R-:W-:Y:S01]  /*8a50*/  IADD3 R53, PT, PT, R53, 0xf0, RZ ;  /* 0x000000f035357810 */ /* 0x000fe20007ffe0ff */
[----:B------:R-:W-:Y:S01]  /*8a60*/  HADD2.F32 R21, -RZ, R28.H1_H1 ;  /* 0x3000001cff157230 */ /* 0x000fe20000004100 */
[----:B------:R-:W-:Y:S01]  /*8a70*/  BSSY.RECONVERGENT B0, `(.L_x_147) ;  /* 0x0000054000007945 */ /* 0x000fe20003800200 */
[--C-:B------:R-:W-:Y:S01]  /*8a80*/  HADD2.F32 R25, -RZ, R29.reuse.H0_H0 ;  /* 0x2000001dff197230 */ /* 0x100fe20000004100 */
[----:B------:R-:W-:Y:S01]  /*8a90*/  LOP3.LUT R53, R53, 0xfefffff8, RZ, 0xc0, !PT ;  /* 0xfefffff835357812 */ /* 0x000fe200078ec0ff */
[----:B---3--:R-:W-:Y:S02]  /*8aa0*/  HADD2.F32 R26, -RZ, R29.H1_H1 ;  /* 0x3000001dff1a7230 */ /* 0x008fe40000004100 */
[--C-:B------:R-:W-:Y:S02]  /*8ab0*/  HADD2.F32 R28, -RZ, R30.reuse.H0_H0 ;  /* 0x2000001eff1c7230 */ /* 0x100fe40000004100 */
[----:B------:R-:W-:Y:S02]  /*8ac0*/  HADD2.F32 R29, -RZ, R30.H1_H1 ;  /* 0x3000001eff1d7230 */ /* 0x000fe40000004100 */
[----:B-1----:R-:W1:Y:S01]  /*8ad0*/  LDTM.x16 R4, tmem[UR4+0x30] ;  /* 0x00003004000479ee */ /* 0x002e620008240000 */
[----:B------:R-:W-:Y:S01]  /*8ae0*/  NOP ;  /* 0x0000000000007918 */ /* 0x000fe20000000000 */
[----:B-1----:R1:W-:Y:S01]  /*8af0*/  SYNCS.ARRIVE.TRANS64.RED.A1T0 RZ, [R53+URZ], RZ ;  /* 0x000000ff35ff79a7 */ /* 0x0023e200081004ff */
[--C-:B------:R-:W-:Y:S02]  /*8b00*/  HADD2.F32 R30, -RZ, R31.reuse.H0_H0 ;  /* 0x2000001fff1e7230 */ /* 0x100fe40000004100 */
[----:B------:R-:W-:Y:S02]  /*8b10*/  HADD2.F32 R31, -RZ, R31.H1_H1 ;  /* 0x3000001fff1f7230 */ /* 0x000fe40000004100 */
        /* <DEDUP_REMOVED lines=8> */
[C---:B------:R-:W-:Y:S01]  /*8ba0*/  FMUL R4, R24.reuse, R4 ;  /* 0x0000000418047220 */ /* 0x040fe20000400000 */
[C---:B------:R-:W-:Y:S01]  /*8bb0*/  FMUL R5, R24.reuse, R5 ;  /* 0x0000000518057220 */ /* 0x040fe20000400000 */
[C---:B------:R-:W-:Y:S01]  /*8bc0*/  FMUL R6, R24.reuse, R6 ;  /* 0x0000000618067220 */ /* 0x040fe20000400000 */
[C---:B------:R-:W-:Y:S01]  /*8bd0*/  FMUL R7, R24.reuse, R7 ;  /* 0x0000000718077220 */ /* 0x040fe20000400000 */
[C---:B------:R-:W-:Y:S01]  /*8be0*/  FFMA R4, R27.reuse, R20, R4 ;  /* 0x000000141b047223 */ /* 0x040fe20000000004 */
        /* <DEDUP_REMOVED lines=15> */
[C---:B------:R-:W-:Y:S01]  /*8ce0*/  FMUL R12, R24.reuse, R16 ;  /* 0x00000010180c7220 */ /* 0x040fe20000400000 */
[C---:B------:R-:W-:Y:S01]  /*8cf0*/  FFMA R0, R27.reuse, R32, R0 ;  /* 0x000000201b007223 */ /* 0x040fe20000000000 */
[C---:B------:R-:W-:Y:S01]  /*8d00*/  FMUL R13, R24.reuse, R17 ;  /* 0x00000011180d7220 */ /* 0x040fe20000400000 */
[----:B------:R-:W-:Y:S01]  /*8d10*/  FFMA R2, R27, R33, R2 ;  /* 0x000000211b027223 */ /* 0x000fe20000000002 */
[----:B------:R-:W-:Y:S01]  /*8d20*/  F2FP.F16.F32.PACK_AB R4, R5, R4 ;  /* 0x000000040504723e */ /* 0x000fe200000000ff */
[C---:B------:R-:W-:Y:S01]  /*8d30*/  FMUL R14, R24.reuse, R18 ;  /* 0x00000012180e7220 */ /* 0x040fe20000400000 */
[----:B------:R-:W-:Y:S01]  /*8d40*/  FFMA R3, R27, R34, R3 ;  /* 0x000000221b037223 */ /* 0x000fe20000000003 */
[----:B------:R-:W-:Y:S01]  /*8d50*/  F2FP.F16.F32.PACK_AB R5, R7, R6 ;  /* 0x000000060705723e */ /* 0x000fe200000000ff */
[----:B------:R-:W-:Y:S01]  /*8d60*/  FFMA R15, R27, R35, R15 ;  /* 0x000000231b0f7223 */ /* 0x000fe2000000000f */
[----:B------:R-:W-:Y:S01]  /*8d70*/  FMUL R19, R24, R19 ;  /* 0x0000001318137220 */ /* 0x000fe20000400000 */
[----:B------:R-:W-:Y:S01]  /*8d80*/  F2FP.F16.F32.PACK_AB R6, R9, R8 ;  /* 0x000000080906723e */ /* 0x000fe200000000ff */
[----:B------:R-:W-:Y:S01]  /*8d90*/  FFMA R12, R27, R36, R12 ;  /* 0x000000241b0c7223 */ /* 0x000fe2000000000c */
[----:B------:R-:W-:Y:S01]  /*8da0*/  F2FP.F16.F32.PACK_AB R7, R11, R10 ;  /* 0x0000000a0b07723e */ /* 0x000fe200000000ff */
[C---:B------:R-:W-:Y:S01]  /*8db0*/  FFMA R13, R27.reuse, R37, R13 ;  /* 0x000000251b0d7223 */ /* 0x040fe2000000000d */
[C---:B------:R-:W-:Y:S01]  /*8dc0*/  FFMA R14, R27.reuse, R38, R14 ;  /* 0x000000261b0e7223 */ /* 0x040fe2000000000e */
[----:B------:R-:W-:Y:S01]  /*8dd0*/  FFMA R19, R27, R39, R19 ;  /* 0x000000271b137223 */ /* 0x000fe20000000013 */
[----:B------:R-:W-:Y:S01]  /*8de0*/  F2FP.F16.F32.PACK_AB R16, R2, R0 ;  /* 0x000000000210723e */ /* 0x000fe200000000ff */
[----:B------:R1:W-:Y:S01]  /*8df0*/  STS.128 [R56+UR43+0x3200], R4 ;  /* 0x0032000438007988 */ /* 0x0003e20008000c2b */
        /* <DEDUP_REMOVED lines=27> */
.L_x_148:
[----:B------:R-:W-:Y:S05]  /*8fb0*/  BSYNC.RECONVERGENT B0 ;  /* 0x0000000000007941 */ /* 0x000fea0003800200 */
.L_x_147:
[----:B------:R-:W-:Y:S01]  /*8fc0*/  BAR.SYNC.DEFER_BLOCKING 0x1, 0x80 ;  /* 0x0042000000007b1d */ /* 0x000fe20000010000 */
[----:B------:R-:W-:Y:S01]  /*8fd0*/  UISETP.NE.AND UP0, UPT, UR52, -0x4, UPT ;  /* 0xfffffffc3400788c */ /* 0x000fe2000bf05270 */
[----:B------:R-:W-:Y:S08]  /*8fe0*/  IADD3 R22, PT, PT, R22, 0x1, RZ ;  /* 0x0000000116167810 */ /* 0x000ff00007ffe0ff */
[----:B------:R-:W-:Y:S05]  /*8ff0*/  BRA.U !UP0, `(.L_x_149) ;  /* 0x0000000108287547 */ /* 0x000fea000b800000 */
[----:B------:R-:W-:Y:S01]  /*9000*/  ISETP.NE.AND P0, PT, R61, RZ, PT ;  /* 0x000000ff3d00720c */ /* 0x000fe20003f05270 */
[----:B------:R-:W-:Y:S01]  /*9010*/  IMAD.U32 R2, RZ, RZ, UR46 ;  /* 0x0000002eff027e24 */ /* 0x000fe2000f8e00ff */
[----:B------:R-:W-:Y:S01]  /*9020*/  UIADD3 UR4, UPT, UPT, UR46, 0x1, URZ ;  /* 0x000000012e047890 */ /* 0x000fe2000fffe0ff */
[----:B------:R-:W-:Y:S03]  /*9030*/  IMAD.U32 R0, RZ, RZ, UR47 ;  /* 0x0000002fff007e24 */ /* 0x000fe6000f8e00ff */
[----:B------:R-:W-:Y:S04]  /*9040*/  UISETP.NE.AND UP0, UPT, UR4, 0x4, UPT ;  /* 0x000000040400788c */ /* 0x000fe8000bf05270 */
[----:B------:R-:W-:Y:S03]  /*9050*/  USEL UR46, UR4, URZ, UP0 ;  /* 0x000000ff042e7287 */ /* 0x000fe60008000000 */
[----:B------:R-:W-:Y:S05]  /*9060*/  @P0 LEA R2, R2, UR43, 0x3 ;  /* 0x0000002b02020c11 */ /* 0x000fea000f8e18ff */
[----:B------:R-:W-:Y:S05]  /*9070*/  @P0 VIADD R2, R2, 0x80 ;  /* 0x0000008002020836 */ /* 0x000fea0000000000 */
[----:B------:R-:W-:Y:S04]  /*9080*/  @P0 PRMT R0, R0, 0x654, R2 ;  /* 0x0000065400000816 */ /* 0x000fe80000000002 */
[----:B------:R2:W-:Y:S03]  /*9090*/  @P0 SYNCS.ARRIVE.TRANS64.RED.A1T0 RZ, [R0+URZ], RZ ;  /* 0x000000ff00ff09a7 */ /* 0x0005e600081004ff */
.L_x_149:
[----:B------:R-:W-:Y:S01]  /*90a0*/  R2UR UR4, R50 ;  /* 0x00000000320472ca */ /* 0x000fe200000e0000 */
[----:B------:R-:W-:Y:S01]  /*90b0*/  UISETP.NE.AND UP0, UPT, UR62, URZ, UPT ;  /* 0x000000ff3e00728c */ /* 0x000fe2000bf05270 */
[----:B------:R-:W-:Y:S01]  /*90c0*/  ISETP.NE.AND P0, PT, R55, 0x2, PT ;  /* 0x000000023700780c */ /* 0x000fe20003f05270 */
[----:B------:R-:W-:Y:S01]  /*90d0*/  UIADD3 UR24, UPT, UPT, UR37, UR63, URZ ;  /* 0x0000003f25187290 */ /* 0x000fe2000fffe0ff */
[----:B------:R-:W-:Y:S01]  /*90e0*/  ISETP.NE.AND P1, PT, R22, 0x4, PT ;  /* 0x000000041600780c */ /* 0x000fe20003f25270 */
[----:B------:R-:W-:Y:S01]  /*90f0*/  UIADD3 UR52, UPT, UPT, UR52, 0x4, URZ ;  /* 0x0000000434347890 */ /* 0x000fe2000fffe0ff */
[----:B------:R-:W-:Y:S01]  /*9100*/  SEL R2, RZ, 0x1, P0 ;  /* 0x00000001ff027807 */ /* 0x000fe20000000000 */
[----:B------:R-:W-:Y:S01]  /*9110*/  UMOV UR36, UR61 ;  /* 0x0000003d00247c82 */ /* 0x000fe20008000000 */
[----:B--2---:R-:W-:Y:S02]  /*9120*/  SEL R0, RZ, 0x1, P1 ;  /* 0x00000001ff007807 */ /* 0x004fe40000800000 */
[----:B------:R-:W-:Y:S02]  /*9130*/  LOP3.LUT R57, R57, R2, RZ, 0x3c, !PT ;  /* 0x0000000239397212 */ /* 0x000fe400078e3cff */
[----:B------:R-:W-:Y:S01]  /*9140*/  LOP3.LUT R58, R58, R0, RZ, 0x3c, !PT ;  /* 0x000000003a3a7212 */ /* 0x000fe200078e3cff */
[----:B------:R-:W-:Y:S01]  /*9150*/  UIADD3 UR20, UPT, UPT, UR38, UR4, URZ ;  /* 0x0000000426147290 */ /* 0x000fe2000fffe0ff */
[----:B------:R-:W-:Y:S02]  /*9160*/  SEL R55, R55, RZ, P0 ;  /* 0x000000ff37377207 */ /* 0x000fe40000000000 */
[----:B------:R-:W-:Y:S01]  /*9170*/  SEL R22, R22, RZ, P1 ;  /* 0x000000ff16167207 */ /* 0x000fe20000800000 */
[----:B------:R-:W-:Y:S08]  /*9180*/  BRA.U UP0, `(.L_x_150) ;  /* 0xffffffcd005c7547 */ /* 0x000ff0000b83ffff */
[----:B------:R-:W-:-:S13]  /*9190*/  R2UR UR4, R51 ;  /* 0x00000000330472ca */ /* 0x000fda00000e0000 */
[----:B------:R-:W-:-:S09]  /*91a0*/  UISETP.NE.AND UP0, UPT, UR4, URZ, UPT ;  /* 0x000000ff0400728c */ /* 0x000fd2000bf05270 */
[----:B------:R-:W-:Y:S05]  /*91b0*/  BRA.U !UP0, `(.L_x_151) ;  /* 0x0000000108487547 */ /* 0x000fea000b800000 */
[----:B------:R-:W2:Y:S02]  /*91c0*/  LDCU.64 UR4, c[0x0][0x890] ;  /* 0x00011200ff0477ac */ /* 0x000ea40008000a00 */
[----:B--2---:R-:W-:-:S04]  /*91d0*/  UISETP.NE.U32.AND UP0, UPT, UR4, URZ, UPT ;  /* 0x000000ff0400728c */ /* 0x004fc8000bf05070 */
[----:B------:R-:W-:-:S09]  /*91e0*/  UISETP.NE.AND.EX UP0, UPT, UR5, URZ, UPT, UP0 ;  /* 0x000000ff0500728c */ /* 0x000fd2000bf05300 */
[----:B------:R-:W-:Y:S05]  /*91f0*/  BRA.U UP0, `(.L_x_152) ;  /* 0x00000001000c7547 */ /* 0x000fea000b800000 */
[----:B------:R-:W-:-:S13]  /*9200*/  FSETP.NEU.AND P0, PT, R27, RZ, PT ;  /* 0x000000ff1b00720b */ /* 0x000fda0003f0d000 */
[----:B------:R-:W-:Y:S05]  /*9210*/  @!P0 EXIT ;  /* 0x000000000000894d */ /* 0x000fea0003800000 */
[----:B------:R-:W-:Y:S05]  /*9220*/  BRA `(.L_x_151) ;  /* 0x00000000002c7947 */ /* 0x000fea0003800000 */
.L_x_152:
[----:B------:R-:W-:Y:S01]  /*9230*/  ISETP.NE.AND P0, PT, R54, RZ, PT ;  /* 0x000000ff3600720c */ /* 0x000fe20003f05270 */
[----:B------:R-:W-:-:S12]  /*9240*/  BSSY.RECONVERGENT B0, `(.L_x_151) ;  /* 0x0000009000007945 */ /* 0x000fd80003800200 */
[----:B------:R-:W-:Y:S05]  /*9250*/  @P0 BRA `(.L_x_153) ;  /* 0x0000000000140947 */ /* 0x000fea0003800000 */
[----:B------:R-:W2:Y:S02]  /*9260*/  LDCU.64 UR4, c[0x0][0x888] ;  /* 0x00011100ff0477ac */ /* 0x000ea40008000a00 */
[----:B--2---:R-:W-:-:S04]  /*9270*/  ISETP.NE.U32.AND P0, PT, RZ, UR4, PT ;  /* 0x00000004ff007c0c */ /* 0x004fc8000bf05070 */
[----:B------:R-:W-:-:S13]  /*9280*/  ISETP.NE.AND.EX P0, PT, RZ, UR5, PT, P0 ;  /* 0x00000005ff007c0c */ /* 0x000fda000bf05300 */
[----:B------:R-:W-:Y:S05]  /*9290*/  @!P0 EXIT ;  /* 0x000000000000894d */ /* 0x000fea0003800000 */
[----:B------:R-:W-:Y:S05]  /*92a0*/  BRA `(.L_x_154) ;  /* 0x0000000000087947 */ /* 0x000fea0003800000 */
.L_x_153:
[----:B------:R-:W-:-:S13]  /*92b0*/  FSETP.NEU.AND P0, PT, R27, RZ, PT ;  /* 0x000000ff1b00720b */ /* 0x000fda0003f0d000 */
[----:B------:R-:W-:Y:S05]  /*92c0*/  @!P0 EXIT ;  /* 0x000000000000894d */ /* 0x000fea0003800000 */
.L_x_154:
[----:B------:R-:W-:Y:S05]  /*92d0*/  BSYNC.RECONVERGENT B0 ;  /* 0x0000000000007941 */ /* 0x000fea0003800200 */
.L_x_151:
[----:B------:R-:W-:Y:S01]  /*92e0*/  ULEA UR4, UR46, UR43, 0x3 ;  /* 0x0000002b2e047291 */ /* 0x000fe2000f8e18ff */
[----:B------:R-:W-:-:S04]  /*92f0*/  DEPBAR.LE SB0, 0x0 ;  /* 0x000080000000791a */ /* 0x000fc80000000000 */
[----:B------:R-:W-:-:S04]  /*9300*/  UIADD3 UR4, UPT, UPT, UR4, 0x80, URZ ;  /* 0x0000008004047890 */ /* 0x000fc8000fffe0ff */
[----:B------:R-:W-:-:S09]  /*9310*/  UPRMT UR4, UR47, 0x654, UR4 ;  /* 0x000006542f047896 */ /* 0x000fd20008000004 */
[----:B------:R-:W-:Y:S01]  /*9320*/  SYNCS.ARRIVE.TRANS64.RED.A1T0 RZ, [UR4], RZ ;  /* 0x000000ffffff79a7 */ /* 0x000fe20008100404 */
[----:B------:R-:W-:Y:S05]  /*9330*/  EXIT ;  /* 0x000000000000794d */ /* 0x000fea0003800000 */
.L_x_24:
[----:B--2---:R2:W3:Y:S02]  /*9340*/  SYNCS.PHASECHK.TRANS64.TRYWAIT P0, [R0+URZ+0x120], R2 ;  /* 0x00012002000075a7 */ /* 0x0044e400080011ff */
[----:B---3--:R-:W-:Y:S05]  /*9350*/  @!P0 NANOSLEEP.SYNCS 0x989680 ;  /* 0x009896800000895d */ /* 0x008fea0003900000 */
[----:B------:R-:W3:Y:S02]  /*9360*/  @!P0 SYNCS.PHASECHK.TRANS64 P0, [R0+URZ+0x120], R2 ;  /* 0x00012002000085a7 */ /* 0x000ee400080010ff */
[----:B---3--:R-:W-:Y:S05]  /*9370*/  @!P0 BRA `(.L_x_24) ;  /* 0xfffffffc00f08947 */ /* 0x008fea000383ffff */
[----:B------:R-:W-:Y:S05]  /*9380*/  BRA `(.L_x_155) ;  /* 0xffffff8400b47947 */ /* 0x000fea000383ffff */
.L_x_27:
[----:B-1----:R-:W-:-:S07]  /*9390*/  MOV R0, UR5 ;  /* 0x0000000500007c02 */ /* 0x002fce0008000f00 */
.L_x_156:
[----:B-1----:R1:W2:Y:S02]  /*93a0*/  SYNCS.PHASECHK.TRANS64.TRYWAIT P0, [R0+URZ+0x30], R3 ;  /* 0x00003003000075a7 */ /* 0x0022a400080011ff */
[----:B--2---:R-:W-:Y:S05]  /*93b0*/  @!P0 NANOSLEEP.SYNCS 0x989680 ;  /* 0x009896800000895d */ /* 0x004fea0003900000 */
[----:B------:R-:W2:Y:S02]  /*93c0*/  @!P0 SYNCS.PHASECHK.TRANS64 P0, [R0+URZ+0x30], R3 ;  /* 0x00003003000085a7 */ /* 0x000ea400080010ff */
[----:B--2---:R-:W-:Y:S05]  /*93d0*/  @!P0 BRA `(.L_x_156) ;  /* 0xfffffffc00f08947 */ /* 0x004fea000383ffff */
[----:B------:R-:W-:Y:S05]  /*93e0*/  BRA `(.L_x_26) ;  /* 0xffffff88000c7947 */ /* 0x000fea000383ffff */
.L_x_36:
[----:B-1----:R-:W-:-:S07]  /*93f0*/  MOV R0, UR6 ;  /* 0x0000000600007c02 */ /* 0x002fce0008000f00 */
.L_x_157:
[----:B-1----:R1:W2:Y:S02]  /*9400*/  SYNCS.PHASECHK.TRANS64.TRYWAIT P0, [R0+URZ+0x30], R3 ;  /* 0x00003003000075a7 */ /* 0x0022a400080011ff */
[----:B--2---:R-:W-:Y:S05]  /*9410*/  @!P0 NANOSLEEP.SYNCS 0x989680 ;  /* 0x009896800000895d */ /* 0x004fea0003900000 */
[----:B------:R-:W2:Y:S02]  /*9420*/  @!P0 SYNCS.PHASECHK.TRANS64 P0, [R0+URZ+0x30], R3 ;  /* 0x00003003000085a7 */ /* 0x000ea400080010ff */
[----:B--2---:R-:W-:Y:S05]  /*9430*/  @!P0 BRA `(.L_x_157) ;  /* 0xfffffffc00f08947 */ /* 0x004fea000383ffff */
[----:B------:R-:W-:Y:S05]  /*9440*/  BRA `(.L_x_35) ;  /* 0xffffff8c00187947 */ /* 0x000fea000383ffff */
.L_x_43:
[----:B-1----:R1:W4:Y:S02]  /*9450*/  SYNCS.PHASECHK.TRANS64.TRYWAIT P0, [R3+URZ+0xb0], R0 ;  /* 0x0000b000030075a7 */ /* 0x00232400080011ff */
[----:B----4-:R-:W-:Y:S05]  /*9460*/  @!P0 NANOSLEEP.SYNCS 0x989680 ;  /* 0x009896800000895d */ /* 0x010fea0003900000 */
[----:B------:R-:W4:Y:S02]  /*9470*/  @!P0 SYNCS.PHASECHK.TRANS64 P0, [R3+URZ+0xb0], R0 ;  /* 0x0000b000030085a7 */ /* 0x000f2400080010ff */
[----:B----4-:R-:W-:Y:S05]  /*9480*/  @!P0 BRA `(.L_x_43) ;  /* 0xfffffffc00f08947 */ /* 0x010fea000383ffff */
[----:B------:R-:W-:Y:S05]  /*9490*/  BRA `(.L_x_158) ;  /* 0xffffff9000047947 */ /* 0x000fea000383ffff */
.L_x_47:
[----:B------:R-:W-:-:S07]  /*94a0*/  MOV R0, UR4 ;  /* 0x0000000400007c02 */ /* 0x000fce0008000f00 */
.L_x_159:
[----:B-1----:R1:W2:Y:S02]  /*94b0*/  SYNCS.PHASECHK.TRANS64.TRYWAIT P0, [R0+URZ], R2 ;  /* 0x00000002000075a7 */ /* 0x0022a400080011ff */
[----:B--2---:R-:W-:Y:S05]  /*94c0*/  @!P0 NANOSLEEP.SYNCS 0x989680 ;  /* 0x009896800000895d */ /* 0x004fea0003900000 */
[----:B------:R-:W2:Y:S02]  /*94d0*/  @!P0 SYNCS.PHASECHK.TRANS64 P0, [R0+URZ], R2 ;  /* 0x00000002000085a7 */ /* 0x000ea400080010ff */
[----:B--2---:R-:W-:Y:S05]  /*94e0*/  @!P0 BRA `(.L_x_159) ;  /* 0xfffffffc00f08947 */ /* 0x004fea000383ffff */
[----:B------:R-:W-:Y:S05]  /*94f0*/  BRA `(.L_x_160) ;  /* 0xffffff9400ac7947 */ /* 0x000fea000383ffff */
.L_x_48:
[----:B------:R-:W-:-:S07]  /*9500*/  MOV R0, UR5 ;  /* 0x0000000500007c02 */ /* 0x000fce0008000f00 */
.L_x_161:
[----:B-1----:R1:W2:Y:S02]  /*9510*/  SYNCS.PHASECHK.TRANS64.TRYWAIT P0, [R0+URZ], R3 ;  /* 0x00000003000075a7 */ /* 0x0022a400080011ff */
[----:B--2---:R-:W-:Y:S05]  /*9520*/  @!P0 NANOSLEEP.SYNCS 0x989680 ;  /* 0x009896800000895d */ /* 0x004fea0003900000 */
[----:B------:R-:W2:Y:S02]  /*9530*/  @!P0 SYNCS.PHASECHK.TRANS64 P0, [R0+URZ], R3 ;  /* 0x00000003000085a7 */ /* 0x000ea400080010ff */
[----:B--2---:R-:W-:Y:S05]  /*9540*/  @!P0 BRA `(.L_x_161) ;  /* 0xfffffffc00f08947 */ /* 0x004fea000383ffff */
[----:B------:R-:W-:Y:S05]  /*9550*/  BRA `(.L_x_162) ;  /* 0xffffff9400b87947 */ /* 0x000fea000383ffff */
.L_x_49:
[----:B------:R-:W-:-:S07]  /*9560*/  MOV R0, UR5 ;  /* 0x0000000500007c02 */ /* 0x000fce0008000f00 */
.L_x_163:
[----:B-1----:R1:W2:Y:S02]  /*9570*/  SYNCS.PHASECHK.TRANS64.TRYWAIT P0, [R0+URZ], R3 ;  /* 0x00000003000075a7 */ /* 0x0022a400080011ff */
[----:B--2---:R-:W-:Y:S05]  /*9580*/  @!P0 NANOSLEEP.SYNCS 0x989680 ;  /* 0x009896800000895d */ /* 0x004fea0003900000 */
[----:B------:R-:W2:Y:S02]  /*9590*/  @!P0 SYNCS.PHASECHK.TRANS64 P0, [R0+URZ], R3 ;  /* 0x00000003000085a7 */ /* 0x000ea400080010ff */
[----:B--2---:R-:W-:Y:S05]  /*95a0*/  @!P0 BRA `(.L_x_163) ;  /* 0xfffffffc00f08947 */ /* 0x004fea000383ffff */
[----:B------:R-:W-:Y:S05]  /*95b0*/  BRA `(.L_x_164) ;  /* 0xffffff9400c47947 */ /* 0x000fea000383ffff */
.L_x_50:
[----:B------:R-:W-:-:S07]  /*95c0*/  MOV R0, UR5 ;  /* 0x0000000500007c02 */ /* 0x000fce0008000f00 */
.L_x_165:
[----:B-1----:R1:W2:Y:S02]  /*95d0*/  SYNCS.PHASECHK.TRANS64.TRYWAIT P0, [R0+URZ], R3 ;  /* 0x00000003000075a7 */ /* 0x0022a400080011ff */
[----:B--2---:R-:W-:Y:S05]  /*95e0*/  @!P0 NANOSLEEP.SYNCS 0x989680 ;  /* 0x009896800000895d */ /* 0x004fea0003900000 */
[----:B------:R-:W2:Y:S02]  /*95f0*/  @!P0 SYNCS.PHASECHK.TRANS64 P0, [R0+URZ], R3 ;  /* 0x00000003000085a7 */ /* 0x000ea400080010ff */
[----:B--2---:R-:W-:Y:S05]  /*9600*/  @!P0 BRA `(.L_x_165) ;  /* 0xfffffffc00f08947 */ /* 0x004fea000383ffff */
[----:B------:R-:W-:Y:S05]  /*9610*/  BRA `(.L_x_166) ;  /* 0xffffff9400d07947 */ /* 0x000fea000383ffff */
.L_x_51:
[----:B------:R-:W-:-:S07]  /*9620*/  MOV R0, UR5 ;  /* 0x0000000500007c02 */ /* 0x000fce0008000f00 */
.L_x_167:
[----:B-1----:R1:W2:Y:S02]  /*9630*/  SYNCS.PHASECHK.TRANS64.TRYWAIT P0, [R0+URZ], R3 ;  /* 0x00000003000075a7 */ /* 0x0022a400080011ff */
[----:B--2---:R-:W-:Y:S05]  /*9640*/  @!P0 NANOSLEEP.SYNCS 0x989680 ;  /* 0x009896800000895d */ /* 0x004fea0003900000 */
[----:B------:R-:W2:Y:S02]  /*9650*/  @!P0 SYNCS.PHASECHK.TRANS64 P0, [R0+URZ], R3 ;  /* 0x00000003000085a7 */ /* 0x000ea400080010ff */
[----:B--2---:R-:W-:Y:S05]  /*9660*/  @!P0 BRA `(.L_x_167) ;  /* 0xfffffffc00f08947 */ /* 0x004fea000383ffff */
[----:B------:R-:W-:Y:S05]  /*9670*/  BRA `(.L_x_168) ;  /* 0xffffff9400dc7947 */ /* 0x000fea000383ffff */
.L_x_54:
[----:B-1----:R1:W2:Y:S02]  /*9680*/  SYNCS.PHASECHK.TRANS64.TRYWAIT P0, [R2+URZ+0x110], R4 ;  /* 0x00011004020075a7 */ /* 0x0022a400080011ff */
[----:B--2---:R-:W-:Y:S05]  /*9690*/  @!P0 NANOSLEEP.SYNCS 0x989680 ;  /* 0x009896800000895d */ /* 0x004fea0003900000 */
[----:B------:R-:W2:Y:S02]  /*96a0*/  @!P0 SYNCS.PHASECHK.TRANS64 P0, [R2+URZ+0x110], R4 ;  /* 0x00011004020085a7 */ /* 0x000ea400080010ff */
[----:B--2---:R-:W-:Y:S05]  /*96b0*/  @!P0 BRA `(.L_x_54) ;  /* 0xfffffffc00f08947 */ /* 0x004fea000383ffff */
[----:B------:R-:W-:Y:S05]  /*96c0*/  BRA `(.L_x_169) ;  /* 0xffffff9800387947 */ /* 0x000fea000383ffff */
.L_x_55:
[----:B------:R-:W-:-:S07]  /*96d0*/  MOV R2, UR4 ;  /* 0x0000000400027c02 */ /* 0x000fce0008000f00 */
.L_x_170:
[----:B-1----:R1:W2:Y:S02]  /*96e0*/  SYNCS.PHASECHK.TRANS64.TRYWAIT P0, [R2+URZ+0xc0], R5 ;  /* 0x0000c005020075a7 */ /* 0x0022a400080011ff */
[----:B--2---:R-:W-:Y:S05]  /*96f0*/  @!P0 NANOSLEEP.SYNCS 0x989680 ;  /* 0x009896800000895d */ /* 0x004fea0003900000 */
[----:B------:R-:W2:Y:S02]  /*9700*/  @!P0 SYNCS.PHASECHK.TRANS64 P0, [R2+URZ+0xc0], R5 ;  /* 0x0000c005020085a7 */ /* 0x000ea400080010ff */
[----:B--2---:R-:W-:Y:S05]  /*9710*/  @!P0 BRA `(.L_x_170) ;  /* 0xfffffffc00f08947 */ /* 0x004fea000383ffff */
[----:B------:R-:W-:Y:S05]  /*9720*/  BRA `(.L_x_171) ;  /* 0xffffff9800487947 */ /* 0x000fea000383ffff */
.L_x_56:
[----:B-1----:R1:W2:Y:S02]  /*9730*/  SYNCS.PHASECHK.TRANS64.TRYWAIT P1, [R2+URZ+0xb0], R4 ;  /* 0x0000b004020075a7 */ /* 0x0022a400080211ff */
[----:B--2---:R-:W-:Y:S05]  /*9740*/  @!P1 NANOSLEEP.SYNCS 0x989680 ;  /* 0x009896800000995d */ /* 0x004fea0003900000 */
[----:B------:R-:W2:Y:S02]  /*9750*/  @!P1 SYNCS.PHASECHK.TRANS64 P1, [R2+URZ+0xb0], R4 ;  /* 0x0000b004020095a7 */ /* 0x000ea400080210ff */
[----:B--2---:R-:W-:Y:S05]  /*9760*/  @!P1 BRA `(.L_x_56) ;  /* 0xfffffffc00f09947 */ /* 0x004fea000383ffff */
[----:B------:R-:W-:Y:S05]  /*9770*/  BRA `(.L_x_172) ;  /* 0xffffff9800787947 */ /* 0x000fea000383ffff */
.L_x_59:
[----:B------:R-:W-:-:S07]  /*9780*/  MOV R0, UR4 ;  /* 0x0000000400007c02 */ /* 0x000fce0008000f00 */
.L_x_173:
[----:B-1----:R1:W2:Y:S02]  /*9790*/  SYNCS.PHASECHK.TRANS64.TRYWAIT P0, [R0+URZ+0xc0], R2 ;  /* 0x0000c002000075a7 */ /* 0x0022a400080011ff */
[----:B--2---:R-:W-:Y:S05]  /*97a0*/  @!P0 NANOSLEEP.SYNCS 0x989680 ;  /* 0x009896800000895d */ /* 0x004fea0003900000 */
[----:B------:R-:W2:Y:S02]  /*97b0*/  @!P0 SYNCS.PHASECHK.TRANS64 P0, [R0+URZ+0xc0], R2 ;  /* 0x0000c002000085a7 */ /* 0x000ea400080010ff */
[----:B--2---:R-:W-:Y:S05]  /*97c0*/  @!P0 BRA `(.L_x_173) ;  /* 0xfffffffc00f08947 */ /* 0x004fea000383ffff */
[----:B------:R-:W-:Y:S05]  /*97d0*/  BRA `(.L_x_58) ;  /* 0xffffff9800cc7947 */ /* 0x000fea000383ffff */
.L_x_68:
[----:B-1----:R-:W-:-:S04]  /*97e0*/  MOV R5, UR5 ;  /* 0x0000000500057c02 */ /* 0x002fc80008000f00 */
[----:B------:R1:W2:Y:S03]  /*97f0*/  SYNCS.PHASECHK.TRANS64.TRYWAIT P0, [R5+URZ+0x8], R6 ;  /* 0x00000806050075a7 */ /* 0x0002a600080011ff */
[----:B--2---:R-:W-:Y:S05]  /*9800*/  @!P0 NANOSLEEP.SYNCS 0x989680 ;  /* 0x009896800000895d */ /* 0x004fea0003900000 */
[----:B------:R-:W2:Y:S02]  /*9810*/  @!P0 SYNCS.PHASECHK.TRANS64 P0, [R5+URZ+0x8], R6 ;  /* 0x00000806050085a7 */ /* 0x000ea400080010ff */
[----:B--2---:R-:W-:Y:S05]  /*9820*/  @!P0 BRA `(.L_x_68) ;  /* 0xfffffffc00ec8947 */ /* 0x004fea000383ffff */
[----:B------:R-:W-:Y:S05]  /*9830*/  BRA `(.L_x_67) ;  /* 0xffffff9c00807947 */ /* 0x000fea000383ffff */
.L_x_70:
[----:B------:R-:W-:Y:S01]  /*9840*/  BSSY B0, `(.L_x_174) ;  /* 0x0000006000007945 */ /* 0x000fe20003800000 */
[----:B------:R-:W-:-:S07]  /*9850*/  MOV R15, 0xffffffff ;  /* 0xffffffff000f7802 */ /* 0x000fce0000000f00 */
[----:B-1---5:R-:W-:Y:S05]  /*9860*/  WARPSYNC.COLLECTIVE R15, `(.L_x_175) ;  /* 0x000000000f0c7348 */ /* 0x022fea0003c00000 */
[----:B------:R-:W-:Y:S02]  /*9870*/  ELECT P6, UR79, PT ;  /* 0x00000000004f782f */ /* 0x000fe400038c0000 */
[----:B------:R-:W-:Y:S01]  /*9880*/  MOV R14, UR79 ;  /* 0x0000004f000e7c02 */ /* 0x000fe20008000f00 */
[----:B-1---5:R-:W-:Y:S10]  /*9890*/  ENDCOLLECTIVE ;  /* 0x000000000000791b */ /* 0x022ff40003800000 */
.L_x_175:
[----:B------:R-:W-:Y:S05]  /*98a0*/  BSYNC B0 ;  /* 0x0000000000007941 */ /* 0x000fea0003800000 */
.L_x_174:
[----:B------:R-:W-:Y:S05]  /*98b0*/  BRA `(.L_x_176) ;  /* 0xffffff9c00b07947 */ /* 0x000fea000383ffff */
.L_x_72:
[----:B-1----:R-:W-:-:S04]  /*98c0*/  MOV R0, UR5 ;  /* 0x0000000500007c02 */ /* 0x002fc80008000f00 */
[----:B------:R1:W2:Y:S03]  /*98d0*/  SYNCS.PHASECHK.TRANS64.TRYWAIT P0, [R0+URZ+0x8], R4 ;  /* 0x00000804000075a7 */ /* 0x0002a600080011ff */
[----:B--2---:R-:W-:Y:S05]  /*98e0*/  @!P0 NANOSLEEP.SYNCS 0x989680 ;  /* 0x009896800000895d */ /* 0x004fea0003900000 */
[----:B------:R-:W2:Y:S02]  /*98f0*/  @!P0 SYNCS.PHASECHK.TRANS64 P0, [R0+URZ+0x8], R4 ;  /* 0x00000804000085a7 */ /* 0x000ea400080010ff */
[----:B--2---:R-:W-:Y:S05]  /*9900*/  @!P0 BRA `(.L_x_72) ;  /* 0xfffffffc00ec8947 */ /* 0x004fea000383ffff */
[----:B------:R-:W-:Y:S05]  /*9910*/  BRA `(.L_x_71) ;  /* 0xffffff9c00b47947 */ /* 0x000fea000383ffff */
.L_x_73:
[----:B-1----:R1:W2:Y:S02]  /*9920*/  SYNCS.PHASECHK.TRANS64.TRYWAIT P0, [R0+URZ+0xb0], R4 ;  /* 0x0000b004000075a7 */ /* 0x0022a400080011ff */
[----:B--2---:R-:W-:Y:S05]  /*9930*/  @!P0 NANOSLEEP.SYNCS 0x989680 ;  /* 0x009896800000895d */ /* 0x004fea0003900000 */
[----:B------:R-:W2:Y:S02]  /*9940*/  @!P0 SYNCS.PHASECHK.TRANS64 P0, [R0+URZ+0xb0], R4 ;  /* 0x0000b004000085a7 */ /* 0x000ea400080010ff */
[----:B--2---:R-:W-:Y:S05]  /*9950*/  @!P0 BRA `(.L_x_73) ;  /* 0xfffffffc00f08947 */ /* 0x004fea000383ffff */
[----:B------:R-:W-:Y:S05]  /*9960*/  BRA `(.L_x_177) ;  /* 0xffffffa000c07947 */ /* 0x000fea000383ffff */
.L_x_75:
[----:B------:R-:W-:-:S07]  /*9970*/  MOV R0, UR46 ;  /* 0x0000002e00007c02 */ /* 0x000fce0008000f00 */
.L_x_178:
[----:B-1----:R1:W2:Y:S02]  /*9980*/  SYNCS.PHASECHK.TRANS64.TRYWAIT P0, [R0+URZ+0xf0], R4 ;  /* 0x0000f004000075a7 */ /* 0x0022a400080011ff */
[----:B--2---:R-:W-:Y:S05]  /*9990*/  @!P0 NANOSLEEP.SYNCS 0x989680 ;  /* 0x009896800000895d */ /* 0x004fea0003900000 */
[----:B------:R-:W2:Y:S02]  /*99a0*/  @!P0 SYNCS.PHASECHK.TRANS64 P0, [R0+URZ+0xf0], R4 ;  /* 0x0000f004000085a7 */ /* 0x000ea400080010ff */
[----:B--2---:R-:W-:Y:S05]  /*99b0*/  @!P0 BRA `(.L_x_178) ;  /* 0xfffffffc00f08947 */ /* 0x004fea000383ffff */
[----:B------:R-:W-:Y:S05]  /*99c0*/  BRA `(.L_x_179) ;  /* 0xffffffa4000c7947 */ /* 0x000fea000383ffff */
.L_x_78:
[----:B------:R-:W-:Y:S07]  /*99d0*/  MOV R0, UR7 ;  /* 0x0000000700007c02 */ /* 0x000fee0008000f00 */
.L_x_180:
[----:B-1----:R1:W2:Y:S02]  /*99e0*/  SYNCS.PHASECHK.TRANS64.TRYWAIT P0, [R0+URZ], R4 ;  /* 0x00000004000075a7 */ /* 0x0022a400080011ff */
[----:B--2---:R-:W-:Y:S05]  /*99f0*/  @!P0 NANOSLEEP.SYNCS 0x989680 ;  /* 0x009896800000895d */ /* 0x004fea0003900000 */
[----:B------:R-:W2:Y:S02]  /*9a00*/  @!P0 SYNCS.PHASECHK.TRANS64 P0, [R0+URZ], R4 ;  /* 0x00000004000085a7 */ /* 0x000ea400080010ff */
[----:B--2---:R-:W-:Y:S05]  /*9a10*/  @!P0 BRA `(.L_x_180) ;  /* 0xfffffffc00f08947 */ /* 0x004fea000383ffff */
[----:B------:R-:W-:Y:S05]  /*9a20*/  BRA `(.L_x_77) ;  /* 0xffffffa400207947 */ /* 0x000fea000383ffff */
.L_x_82:
[----:B-1----:R-:W-:-:S07]  /*9a30*/  MOV R0, UR4 ;  /* 0x0000000400007c02 */ /* 0x002fce0008000f00 */
.L_x_181:
[----:B-1----:R1:W2:Y:S02]  /*9a40*/  SYNCS.PHASECHK.TRANS64.TRYWAIT P0, [R0+URZ], R2 ;  /* 0x00000002000075a7 */ /* 0x0022a400080011ff */
[----:B--2---:R-:W-:Y:S05]  /*9a50*/  @!P0 NANOSLEEP.SYNCS 0x989680 ;  /* 0x009896800000895d */ /* 0x004fea0003900000 */
[----:B------:R-:W2:Y:S02]  /*9a60*/  @!P0 SYNCS.PHASECHK.TRANS64 P0, [R0+URZ], R2 ;  /* 0x00000002000085a7 */ /* 0x000ea400080010ff */
[----:B--2---:R-:W-:Y:S05]  /*9a70*/  @!P0 BRA `(.L_x_181) ;  /* 0xfffffffc00f08947 */ /* 0x004fea000383ffff */
[----:B------:R-:W-:Y:S05]  /*9a80*/  BRA `(.L_x_182) ;  /* 0xffffffa800647947 */ /* 0x000fea000383ffff */
.L_x_83:
[----:B------:R-:W-:-:S07]  /*9a90*/  MOV R0, UR5 ;  /* 0x0000000500007c02 */ /* 0x000fce0008000f00 */
.L_x_183:
[----:B-1----:R1:W2:Y:S02]  /*9aa0*/  SYNCS.PHASECHK.TRANS64.TRYWAIT P0, [R0+URZ], R3 ;  /* 0x00000003000075a7 */ /* 0x0022a400080011ff */
[----:B--2---:R-:W-:Y:S05]  /*9ab0*/  @!P0 NANOSLEEP.SYNCS 0x989680 ;  /* 0x009896800000895d */ /* 0x004fea0003900000 */
[----:B------:R-:W2:Y:S02]  /*9ac0*/  @!P0 SYNCS.PHASECHK.TRANS64 P0, [R0+URZ], R3 ;  /* 0x00000003000085a7 */ /* 0x000ea400080010ff */
[----:B--2---:R-:W-:Y:S05]  /*9ad0*/  @!P0 BRA `(.L_x_183) ;  /* 0xfffffffc00f08947 */ /* 0x004fea000383ffff */
[----:B------:R-:W-:Y:S05]  /*9ae0*/  BRA `(.L_x_184) ;  /* 0xffffffa800707947 */ /* 0x000fea000383ffff */
.L_x_84:
[----:B------:R-:W-:-:S07]  /*9af0*/  MOV R0, UR5 ;  /* 0x0000000500007c02 */ /* 0x000fce0008000f00 */
.L_x_185:
[----:B-1----:R1:W2:Y:S02]  /*9b00*/  SYNCS.PHASECHK.TRANS64.TRYWAIT P0, [R0+URZ], R3 ;  /* 0x00000003000075a7 */ /* 0x0022a400080011ff */
[----:B--2---:R-:W-:Y:S05]  /*9b10*/  @!P0 NANOSLEEP.SYNCS 0x989680 ;  /* 0x009896800000895d */ /* 0x004fea0003900000 */
[----:B------:R-:W2:Y:S02]  /*9b20*/  @!P0 SYNCS.PHASECHK.TRANS64 P0, [R0+URZ], R3 ;  /* 0x00000003000085a7 */ /* 0x000ea400080010ff */
[----:B--2---:R-:W-:Y:S05]  /*9b30*/  @!P0 BRA `(.L_x_185) ;  /* 0xfffffffc00f08947 */ /* 0x004fea000383ffff */
[----:B------:R-:W-:Y:S05]  /*9b40*/  BRA `(.L_x_186) ;  /* 0xffffffa8007c7947 */ /* 0x000fea000383ffff */
.L_x_87:
[----:B------:R-:W-:-:S07]  /*9b50*/  MOV R0, UR41 ;  /* 0x0000002900007c02 */ /* 0x000fce0008000f00 */
.L_x_187:
[----:B-1----:R1:W2:Y:S02]  /*9b60*/  SYNCS.PHASECHK.TRANS64.TRYWAIT P1, [R0+URZ+0x130], R2 ;  /* 0x00013002000075a7 */ /* 0x0022a400080211ff */
[----:B--2---:R-:W-:Y:S05]  /*9b70*/  @!P1 NANOSLEEP.SYNCS 0x989680 ;  /* 0x009896800000995d */ /* 0x004fea0003900000 */
[----:B------:R-:W2:Y:S02]  /*9b80*/  @!P1 SYNCS.PHASECHK.TRANS64 P1, [R0+URZ+0x130], R2 ;  /* 0x00013002000095a7 */ /* 0x000ea400080210ff */
[----:B--2---:R-:W-:Y:S05]  /*9b90*/  @!P1 BRA `(.L_x_187) ;  /* 0xfffffffc00f09947 */ /* 0x004fea000383ffff */
[----:B------:R-:W-:Y:S05]  /*9ba0*/  BRA `(.L_x_188) ;  /* 0xffffffa800c87947 */ /* 0x000fea000383ffff */
.L_x_92:
[----:B--2---:R2:W3:Y:S02]  /*9bb0*/  SYNCS.PHASECHK.TRANS64.TRYWAIT P0, [R12+URZ+0xb0], R0 ;  /* 0x0000b0000c0075a7 */ /* 0x0044e400080011ff */
[----:B---3--:R-:W-:Y:S05]  /*9bc0*/  @!P0 NANOSLEEP.SYNCS 0x989680 ;  /* 0x009896800000895d */ /* 0x008fea0003900000 */
[----:B------:R-:W3:Y:S02]  /*9bd0*/  @!P0 SYNCS.PHASECHK.TRANS64 P0, [R12+URZ+0xb0], R0 ;  /* 0x0000b0000c0085a7 */ /* 0x000ee400080010ff */
[----:B---3--:R-:W-:Y:S05]  /*9be0*/  @!P0 BRA `(.L_x_92) ;  /* 0xfffffffc00f08947 */ /* 0x008fea000383ffff */
[----:B------:R-:W-:Y:S05]  /*9bf0*/  BRA `(.L_x_189) ;  /* 0xffffffac00f07947 */ /* 0x000fea000383ffff */
.L_x_95:
[----:B-1----:R-:W-:Y:S07]  /*9c00*/  MOV R0, UR21 ;  /* 0x0000001500007c02 */ /* 0x002fee0008000f00 */
.L_x_190:
[----:B-1----:R1:W2:Y:S02]  /*9c10*/  SYNCS.PHASECHK.TRANS64.TRYWAIT P2, [R0+URZ+0xa8], R6 ;  /* 0x0000a806000075a7 */ /* 0x0022a400080411ff */
[----:B--2---:R-:W-:Y:S05]  /*9c20*/  @!P2 NANOSLEEP.SYNCS 0x989680 ;  /* 0x009896800000a95d */ /* 0x004fea0003900000 */
[----:B------:R-:W2:Y:S02]  /*9c30*/  @!P2 SYNCS.PHASECHK.TRANS64 P2, [R0+URZ+0xa8], R6 ;  /* 0x0000a8060000a5a7 */ /* 0x000ea400080410ff */
[----:B--2---:R-:W-:Y:S05]  /*9c40*/  @!P2 BRA `(.L_x_190) ;  /* 0xfffffffc00f0a947 */ /* 0x004fea000383ffff */
[----:B------:R-:W-:Y:S05]  /*9c50*/  BRA `(.L_x_94) ;  /* 0xffffffb400587947 */ /* 0x000fea000383ffff */
.L_x_98:
[----:B------:R-:W-:Y:S07]  /*9c60*/  MOV R0, UR21 ;  /* 0x0000001500007c02 */ /* 0x000fee0008000f00 */
.L_x_191:
[----:B-1----:R1:W2:Y:S02]  /*9c70*/  SYNCS.PHASECHK.TRANS64.TRYWAIT P0, [R0+URZ+0x80], R9 ;  /* 0x00008009000075a7 */ /* 0x0022a400080011ff */
[----:B--2---:R-:W-:Y:S05]  /*9c80*/  @!P0 NANOSLEEP.SYNCS 0x989680 ;  /* 0x009896800000895d */ /* 0x004fea0003900000 */
[----:B------:R-:W2:Y:S02]  /*9c90*/  @!P0 SYNCS.PHASECHK.TRANS64 P0, [R0+URZ+0x80], R9 ;  /* 0x00008009000085a7 */ /* 0x000ea400080010ff */
[----:B--2---:R-:W-:Y:S05]  /*9ca0*/  @!P0 BRA `(.L_x_191) ;  /* 0xfffffffc00f08947 */ /* 0x004fea000383ffff */
[----:B------:R-:W-:Y:S05]  /*9cb0*/  BRA `(.L_x_192) ;  /* 0xffffffb400b47947 */ /* 0x000fea000383ffff */
.L_x_99:
[----:B------:R-:W-:Y:S07]  /*9cc0*/  MOV R0, UR21 ;  /* 0x0000001500007c02 */ /* 0x000fee0008000f00 */
.L_x_193:
[----:B-1----:R1:W2:Y:S02]  /*9cd0*/  SYNCS.PHASECHK.TRANS64.TRYWAIT P0, [R0+URZ+0x88], R9 ;  /* 0x00008809000075a7 */ /* 0x0022a400080011ff */
[----:B--2---:R-:W-:Y:S05]  /*9ce0*/  @!P0 NANOSLEEP.SYNCS 0x989680 ;  /* 0x009896800000895d */ /* 0x004fea0003900000 */
[----:B------:R-:W2:Y:S02]  /*9cf0*/  @!P0 SYNCS.PHASECHK.TRANS64 P0, [R0+URZ+0x88], R9 ;  /* 0x00008809000085a7 */ /* 0x000ea400080010ff */
[----:B--2---:R-:W-:Y:S05]  /*9d00*/  @!P0 BRA `(.L_x_193) ;  /* 0xfffffffc00f08947 */ /* 0x004fea000383ffff */
[----:B------:R-:W-:Y:S05]  /*9d10*/  BRA `(.L_x_194) ;  /* 0xffffffb800107947 */ /* 0x000fea000383ffff */
.L_x_100:
[----:B------:R-:W-:Y:S07]  /*9d20*/  MOV R0, UR21 ;  /* 0x0000001500007c02 */ /* 0x000fee0008000f00 */
.L_x_195:
[----:B-1----:R1:W2:Y:S02]  /*9d30*/  SYNCS.PHASECHK.TRANS64.TRYWAIT P0, [R0+URZ+0x90], R9 ;  /* 0x00009009000075a7 */ /* 0x0022a400080011ff */
[----:B--2---:R-:W-:Y:S05]  /*9d40*/  @!P0 NANOSLEEP.SYNCS 0x989680 ;  /* 0x009896800000895d */ /* 0x004fea0003900000 */
[----:B------:R-:W2:Y:S02]  /*9d50*/  @!P0 SYNCS.PHASECHK.TRANS64 P0, [R0+URZ+0x90], R9 ;  /* 0x00009009000085a7 */ /* 0x000ea400080010ff */
[----:B--2---:R-:W-:Y:S05]  /*9d60*/  @!P0 BRA `(.L_x_195) ;  /* 0xfffffffc00f08947 */ /* 0x004fea000383ffff */
[----:B------:R-:W-:Y:S05]  /*9d70*/  BRA `(.L_x_196) ;  /* 0xffffffb8006c7947 */ /* 0x000fea000383ffff */
.L_x_101:
[----:B------:R-:W-:Y:S07]  /*9d80*/  MOV R0, UR21 ;  /* 0x0000001500007c02 */ /* 0x000fee0008000f00 */
.L_x_197:
[----:B-1----:R1:W2:Y:S02]  /*9d90*/  SYNCS.PHASECHK.TRANS64.TRYWAIT P0, [R0+URZ+0x98], R9 ;  /* 0x00009809000075a7 */ /* 0x0022a400080011ff */
[----:B--2---:R-:W-:Y:S05]  /*9da0*/  @!P0 NANOSLEEP.SYNCS 0x989680 ;  /* 0x009896800000895d */ /* 0x004fea0003900000 */
[----:B------:R-:W2:Y:S02]  /*9db0*/  @!P0 SYNCS.PHASECHK.TRANS64 P0, [R0+URZ+0x98], R9 ;  /* 0x00009809000085a7 */ /* 0x000ea400080010ff */
[----:B--2---:R-:W-:Y:S05]  /*9dc0*/  @!P0 BRA `(.L_x_197) ;  /* 0xfffffffc00f08947 */ /* 0x004fea000383ffff */
[----:B------:R-:W-:Y:S05]  /*9dd0*/  BRA `(.L_x_198) ;  /* 0xffffffb800c87947 */ /* 0x000fea000383ffff */
.L_x_103:
[----:B------:R-:W-:-:S07]  /*9de0*/  MOV R0, UR21 ;  /* 0x0000001500007c02 */ /* 0x000fce0008000f00 */
.L_x_199:
[----:B-1----:R1:W3:Y:S02]  /*9df0*/  SYNCS.PHASECHK.TRANS64.TRYWAIT P0, [R0+URZ+0x80], R2 ;  /* 0x00008002000075a7 */ /* 0x0022e400080011ff */
[----:B---3--:R-:W-:Y:S05]  /*9e00*/  @!P0 NANOSLEEP.SYNCS 0x989680 ;  /* 0x009896800000895d */ /* 0x008fea0003900000 */
[----:B------:R-:W3:Y:S02]  /*9e10*/  @!P0 SYNCS.PHASECHK.TRANS64 P0, [R0+URZ+0x80], R2 ;  /* 0x00008002000085a7 */ /* 0x000ee400080010ff */
[----:B---3--:R-:W-:Y:S05]  /*9e20*/  @!P0 BRA `(.L_x_199) ;  /* 0xfffffffc00f08947 */ /* 0x008fea000383ffff */
[----:B------:R-:W-:Y:S05]  /*9e30*/  BRA `(.L_x_200) ;  /* 0xffffffbc00547947 */ /* 0x000fea000383ffff */
.L_x_104:
[----:B-1----:R-:W-:-:S07]  /*9e40*/  MOV R0, UR21 ;  /* 0x0000001500007c02 */ /* 0x002fce0008000f00 */
.L_x_201:
[----:B-1----:R1:W3:Y:S02]  /*9e50*/  SYNCS.PHASECHK.TRANS64.TRYWAIT P0, [R0+URZ+0x88], R2 ;  /* 0x00008802000075a7 */ /* 0x0022e400080011ff */
[----:B---3--:R-:W-:Y:S05]  /*9e60*/  @!P0 NANOSLEEP.SYNCS 0x989680 ;  /* 0x009896800000895d */ /* 0x008fea0003900000 */
[----:B------:R-:W3:Y:S02]  /*9e70*/  @!P0 SYNCS.PHASECHK.TRANS64 P0, [R0+URZ+0x88], R2 ;  /* 0x00008802000085a7 */ /* 0x000ee400080010ff */
[----:B---3--:R-:W-:Y:S05]  /*9e80*/  @!P0 BRA `(.L_x_201) ;  /* 0xfffffffc00f08947 */ /* 0x008fea000383ffff */
[----:B------:R-:W-:Y:S05]  /*9e90*/  BRA `(.L_x_202) ;  /* 0xffffffbc00447947 */ /* 0x000fea000383ffff */
.L_x_105:
[----:B-1----:R-:W-:-:S07]  /*9ea0*/  MOV R0, UR21 ;  /* 0x0000001500007c02 */ /* 0x002fce0008000f00 */
.L_x_203:
[----:B-1----:R1:W3:Y:S02]  /*9eb0*/  SYNCS.PHASECHK.TRANS64.TRYWAIT P0, [R0+URZ+0x90], R2 ;  /* 0x00009002000075a7 */ /* 0x0022e400080011ff */
[----:B---3--:R-:W-:Y:S05]  /*9ec0*/  @!P0 NANOSLEEP.SYNCS 0x989680 ;  /* 0x009896800000895d */ /* 0x008fea0003900000 */
[----:B------:R-:W3:Y:S02]  /*9ed0*/  @!P0 SYNCS.PHASECHK.TRANS64 P0, [R0+URZ+0x90], R2 ;  /* 0x00009002000085a7 */ /* 0x000ee400080010ff */
[----:B---3--:R-:W-:Y:S05]  /*9ee0*/  @!P0 BRA `(.L_x_203) ;  /* 0xfffffffc00f08947 */ /* 0x008fea000383ffff */
[----:B------:R-:W-:Y:S05]  /*9ef0*/  BRA `(.L_x_204) ;  /* 0xffffffbc00347947 */ /* 0x000fea000383ffff */
.L_x_107:
[----:B-1----:R1:W2:Y:S02]  /*9f00*/  SYNCS.PHASECHK.TRANS64.TRYWAIT P0, [R3+URZ+0xb0], R0 ;  /* 0x0000b000030075a7 */ /* 0x0022a400080011ff */
[----:B--2---:R-:W-:Y:S05]  /*9f10*/  @!P0 NANOSLEEP.SYNCS 0x989680 ;  /* 0x009896800000895d */ /* 0x004fea0003900000 */
[----:B------:R-:W2:Y:S02]  /*9f20*/  @!P0 SYNCS.PHASECHK.TRANS64 P0, [R3+URZ+0xb0], R0 ;  /* 0x0000b000030085a7 */ /* 0x000ea400080010ff */
[----:B--2---:R-:W-:Y:S05]  /*9f30*/  @!P0 BRA `(.L_x_107) ;  /* 0xfffffffc00f08947 */ /* 0x004fea000383ffff */
[----:B------:R-:W-:Y:S05]  /*9f40*/  BRA `(.L_x_205) ;  /* 0xffffffc000007947 */ /* 0x000fea000383ffff */
.L_x_118:
[----:B-1----:R-:W-:Y:S04]  /*9f50*/  MOV R2, UR43 ;  /* 0x0000002b00027c02 */ /* 0x002fe80008000f00 */
[----:B------:R1:W2:Y:S03]  /*9f60*/  SYNCS.PHASECHK.TRANS64.TRYWAIT P1, [R2+URZ+0x60], R3 ;  /* 0x00006003020075a7 */ /* 0x0002a600080211ff */
[----:B--2---:R-:W-:Y:S05]  /*9f70*/  @!P1 NANOSLEEP.SYNCS 0x989680 ;  /* 0x009896800000995d */ /* 0x004fea0003900000 */
[----:B------:R-:W2:Y:S02]  /*9f80*/  @!P1 SYNCS.PHASECHK.TRANS64 P1, [R2+URZ+0x60], R3 ;  /* 0x00006003020095a7 */ /* 0x000ea400080210ff */
[----:B--2---:R-:W-:Y:S05]  /*9f90*/  @!P1 BRA `(.L_x_118) ;  /* 0xfffffffc00ec9947 */ /* 0x004fea000383ffff */
[----:B------:R-:W-:Y:S05]  /*9fa0*/  BRA `(.L_x_117) ;  /* 0xffffffcc006c7947 */ /* 0x000fea000383ffff */
.L_x_120:
[----:B-1----:R1:W4:Y:S02]  /*9fb0*/  SYNCS.PHASECHK.TRANS64.TRYWAIT P0, [R53+URZ+0xd0], R0 ;  /* 0x0000d000350075a7 */ /* 0x00232400080011ff */
[----:B----4-:R-:W-:Y:S05]  /*9fc0*/  @!P0 NANOSLEEP.SYNCS 0x989680 ;  /* 0x009896800000895d */ /* 0x010fea0003900000 */
[----:B------:R-:W4:Y:S02]  /*9fd0*/  @!P0 SYNCS.PHASECHK.TRANS64 P0, [R53+URZ+0xd0], R0 ;  /* 0x0000d000350085a7 */ /* 0x000f2400080010ff */
[----:B----4-:R-:W-:Y:S05]  /*9fe0*/  @!P0 BRA `(.L_x_120) ;  /* 0xfffffffc00f08947 */ /* 0x010fea000383ffff */
[----:B------:R-:W-:Y:S05]  /*9ff0*/  BRA `(.L_x_119) ;  /* 0xffffffcc008c7947 */ /* 0x000fea000383ffff */
.L_x_129:
[----:B--2---:R2:W3:Y:S02]  /*a000*/  SYNCS.PHASECHK.TRANS64.TRYWAIT P0, [R2+URZ+0x60], R0 ;  /* 0x00006000020075a7 */ /* 0x0044e400080011ff */
[----:B---3--:R-:W-:Y:S05]  /*a010*/  @!P0 NANOSLEEP.SYNCS 0x989680 ;  /* 0x009896800000895d */ /* 0x008fea0003900000 */
[----:B------:R-:W3:Y:S02]  /*a020*/  @!P0 SYNCS.PHASECHK.TRANS64 P0, [R2+URZ+0x60], R0 ;  /* 0x00006000020085a7 */ /* 0x000ee400080010ff */
[----:B---3--:R-:W-:Y:S05]  /*a030*/  @!P0 BRA `(.L_x_129) ;  /* 0xfffffffc00f08947 */ /* 0x008fea000383ffff */
[----:B------:R-:W-:Y:S05]  /*a040*/  BRA `(.L_x_128) ;  /* 0xffffffd4009c7947 */ /* 0x000fea000383ffff */
.L_x_137:
[----:B--2---:R2:W3:Y:S02]  /*a050*/  SYNCS.PHASECHK.TRANS64.TRYWAIT P0, [R2+URZ+0x60], R4 ;  /* 0x00006004020075a7 */ /* 0x0044e400080011ff */
[----:B---3--:R-:W-:Y:S05]  /*a060*/  @!P0 NANOSLEEP.SYNCS 0x989680 ;  /* 0x009896800000895d */ /* 0x008fea0003900000 */
[----:B------:R-:W3:Y:S02]  /*a070*/  @!P0 SYNCS.PHASECHK.TRANS64 P0, [R2+URZ+0x60], R4 ;  /* 0x00006004020085a7 */ /* 0x000ee400080010ff */
[----:B---3--:R-:W-:Y:S05]  /*a080*/  @!P0 BRA `(.L_x_137) ;  /* 0xfffffffc00f08947 */ /* 0x008fea000383ffff */
[----:B------:R-:W-:Y:S05]  /*a090*/  BRA `(.L_x_136) ;  /* 0xffffffdc00bc7947 */ /* 0x000fea000383ffff */
.L_x_145:
[----:B--2---:R2:W3:Y:S02]  /*a0a0*/  SYNCS.PHASECHK.TRANS64.TRYWAIT P0, [R3+URZ+0x60], R0 ;  /* 0x00006000030075a7 */ /* 0x0044e400080011ff */
[----:B---3--:R-:W-:Y:S05]  /*a0b0*/  @!P0 NANOSLEEP.SYNCS 0x989680 ;  /* 0x009896800000895d */ /* 0x008fea0003900000 */
[----:B------:R-:W3:Y:S02]  /*a0c0*/  @!P0 SYNCS.PHASECHK.TRANS64 P0, [R3+URZ+0x60], R0 ;  /* 0x00006000030085a7 */ /* 0x000ee400080010ff */
[----:B---3--:R-:W-:Y:S05]  /*a0d0*/  @!P0 BRA `(.L_x_145) ;  /* 0xfffffffc00f08947 */ /* 0x008fea000383ffff */
[----:B------:R-:W-:Y:S05]  /*a0e0*/  BRA `(.L_x_144) ;  /* 0xffffffe400dc7947 */ /* 0x000fea000383ffff */
        .weak           $__internal_0_$__cuda_sm10x_tcgen05_guardrail_trap_col_being_dealloced_not_returned_by_alloc
        .type           $__internal_0_$__cuda_sm10x_tcgen05_guardrail_trap_col_being_dealloced_not_returned_by_alloc,@function
        .size           $__internal_0_$__cuda_sm10x_tcgen05_guardrail_trap_col_being_dealloced_not_returned_by_alloc,($__internal_1_$__cuda_sm10x_tcgen05_guardrail_trap_phase_invalid_during_alloc - $__internal_0_$__cuda_sm10x_tcgen05_guardrail_trap_col_being_dealloced_not_returned_by_alloc)
$__internal_0_$__cuda_sm10x_tcgen05_guardrail_trap_col_being_dealloced_not_returned_by_alloc:
[----:B------:R-:W-:Y:S05]  /*a0f0*/  BPT.TRAP 0x1 ;  /* 0x000000040000795c */ /* 0x000fea0000300000 */
[----:B------:R-:W-:-:S04]  /*a100*/  HFMA2 R3, -RZ, RZ, 0, 0 ;  /* 0x00000000ff037431 */ /* 0x000fc800000001ff */
[----:B------:R-:W-:Y:S05]  /*a110*/  RET.REL.NODEC R2 `(_ZN7cutlass13device_kernelINS_4gemm6kernel13GemmUniversalIN4cute5tupleIJiiiiEEENS1_10collective13CollectiveMmaINS1_35MainloopSm100TmaUmmaWarpSpecializedILi6ELi2ELi4ENS5_IJNS4_1CILi2EEESB_NSA_ILi1EEEEEEEENS5_IJNSA_ILi128EEESF_SF_EEENS_6half_tENS5_IJlSC_lEEESH_SI_NS4_8TiledMMAINS4_8MMA_AtomIJNS4_26SM100_MMA_F16BF16_2x1SM_SSISH_SH_fLi128ELi128ELNS4_4UMMA5MajorE0ELSN_0ELNSM_7ScaleInE0ELSO_0EEEEEENS4_6LayoutINS5_IJSC_SC_SC_EEENS5_IJNSA_ILi0EEEST_ST_EEEEENS5_IJNS4_10UnderscoreESW_SW_EEEEENS4_28SM100_TMA_2SM_LOAD_MULTICASTENS4_14ComposedLayoutINS4_7SwizzleILi3ELi4ELi3EEENS4_18smem_ptr_flag_bitsILi16EEENSR_INS5_IJNSA_ILi8EEENSA_ILi64EEEEEENS5_IJS16_SC_EEEEEEEvNS4_8identityENS4_18SM100_TMA_2SM_LOADES1A_vS1B_EENS_8epilogue10collective18CollectiveEpilogueINS1E_23Sm100TmaWarpSpecializedILi4ELi2ELi16ELb1ELb0EEEJNS5_IJS16_SF_SF_EEENS5_IJNSR_IS16_SC_EENSR_INS5_IJNSA_ILi16EEESB_EEENS5_IJSC_S16_EEEEEEEESH_SI_SH_SI_NS1E_6fusion15FusionCallbacksIS1I_NS1Q_17LinearCombinationISH_fSH_fLNS_15FloatRoundStyleE2EEES1J_S1P_JEEENS4_5SM1004TMEM4LOAD26SM100_TMEM_LOAD_32dp32b16xENS4_13SM90_TMA_LOADENS10_INS11_ILi1ELi4ELi3EEES14_NSR_INS5_IJS15_S1L_EEENS5_IJS1L_SC_EEEEEEENS4_39AutoVectorizingCopyWithAssumedAlignmentILi128EEENS4_14SM90_TMA_STOREES25_S27_S27_EEEvvEEEEvNT_6ParamsE) ;  /* 0xffffff5c02b87950 */ /* 0x000fea0003c3ffff */
        .weak           $__internal_1_$__cuda_sm10x_tcgen05_guardrail_trap_phase_invalid_during_alloc
        .type           $__internal_1_$__cuda_sm10x_tcgen05_guardrail_trap_phase_invalid_during_alloc,@function
        .size           $__internal_1_$__cuda_sm10x_tcgen05_guardrail_trap_phase_invalid_during_alloc,($__internal_2_$__cuda_sm10x_tcgen05_guardrail_trap_unallocated_columns_being_dealloced - $__internal_1_$__cuda_sm10x_tcgen05_guardrail_trap_phase_invalid_during_alloc)
$__internal_1_$__cuda_sm10x_tcgen05_guardrail_trap_phase_invalid_during_alloc:
[----:B------:R-:W-:Y:S05]  /*a120*/  BPT.TRAP 0x1 ;  /* 0x000000040000795c */ /* 0x000fea0000300000 */
[----:B------:R-:W-:-:S04]  /*a130*/  MOV R5, 0x0 ;  /* 0x0000000000057802 */ /* 0x000fc80000000f00 */
[----:B------:R-:W-:Y:S05]  /*a140*/  RET.REL.NODEC R4 `(_ZN7cutlass13device_kernelINS_4gemm6kernel13GemmUniversalIN4cute5tupleIJiiiiEEENS1_10collective13CollectiveMmaINS1_35MainloopSm100TmaUmmaWarpSpecializedILi6ELi2ELi4ENS5_IJNS4_1CILi2EEESB_NSA_ILi1EEEEEEEENS5_IJNSA_ILi128EEESF_SF_EEENS_6half_tENS5_IJlSC_lEEESH_SI_NS4_8TiledMMAINS4_8MMA_AtomIJNS4_26SM100_MMA_F16BF16_2x1SM_SSISH_SH_fLi128ELi128ELNS4_4UMMA5MajorE0ELSN_0ELNSM_7ScaleInE0ELSO_0EEEEEENS4_6LayoutINS5_IJSC_SC_SC_EEENS5_IJNSA_ILi0EEEST_ST_EEEEENS5_IJNS4_10UnderscoreESW_SW_EEEEENS4_28SM100_TMA_2SM_LOAD_MULTICASTENS4_14ComposedLayoutINS4_7SwizzleILi3ELi4ELi3EEENS4_18smem_ptr_flag_bitsILi16EEENSR_INS5_IJNSA_ILi8EEENSA_ILi64EEEEEENS5_IJS16_SC_EEEEEEEvNS4_8identityENS4_18SM100_TMA_2SM_LOADES1A_vS1B_EENS_8epilogue10collective18CollectiveEpilogueINS1E_23Sm100TmaWarpSpecializedILi4ELi2ELi16ELb1ELb0EEEJNS5_IJS16_SF_SF_EEENS5_IJNSR_IS16_SC_EENSR_INS5_IJNSA_ILi16EEESB_EEENS5_IJSC_S16_EEEEEEEESH_SI_SH_SI_NS1E_6fusion15FusionCallbacksIS1I_NS1Q_17LinearCombinationISH_fSH_fLNS_15FloatRoundStyleE2EEES1J_S1P_JEEENS4_5SM1004TMEM4LOAD26SM100_TMEM_LOAD_32dp32b16xENS4_13SM90_TMA_LOADENS10_INS11_ILi1ELi4ELi3EEES14_NSR_INS5_IJS15_S1L_EEENS5_IJS1L_SC_EEEEEEENS4_39AutoVectorizingCopyWithAssumedAlignmentILi128EEENS4_14SM90_TMA_STOREES25_S27_S27_EEEvvEEEEvNT_6ParamsE) ;  /* 0xffffff5c04ac7950 */ /* 0x000fea0003c3ffff */
        .weak           $__internal_2_$__cuda_sm10x_tcgen05_guardrail_trap_unallocated_columns_being_dealloced
        .type           $__internal_2_$__cuda_sm10x_tcgen05_guardrail_trap_unallocated_columns_being_dealloced,@function
        .size           $__internal_2_$__cuda_sm10x_tcgen05_guardrail_trap_unallocated_columns_being_dealloced,(.L_x_207 - $__internal_2_$__cuda_sm10x_tcgen05_guardrail_trap_unallocated_columns_being_dealloced)
$__internal_2_$__cuda_sm10x_tcgen05_guardrail_trap_unallocated_columns_being_dealloced:
[----:B------:R-:W-:Y:S05]  /*a150*/  BPT.TRAP 0x1 ;  /* 0x000000040000795c */ /* 0x000fea0000300000 */
[----:B------:R-:W-:-:S04]  /*a160*/  HFMA2 R3, -RZ, RZ, 0, 0 ;  /* 0x00000000ff037431 */ /* 0x000fc800000001ff */
[----:B------:R-:W-:Y:S05]  /*a170*/  RET.REL.NODEC R2 `(_ZN7cutlass13device_kernelINS_4gemm6kernel13GemmUniversalIN4cute5tupleIJiiiiEEENS1_10collective13CollectiveMmaINS1_35MainloopSm100TmaUmmaWarpSpecializedILi6ELi2ELi4ENS5_IJNS4_1CILi2EEESB_NSA_ILi1EEEEEEEENS5_IJNSA_ILi128EEESF_SF_EEENS_6half_tENS5_IJlSC_lEEESH_SI_NS4_8TiledMMAINS4_8MMA_AtomIJNS4_26SM100_MMA_F16BF16_2x1SM_SSISH_SH_fLi128ELi128ELNS4_4UMMA5MajorE0ELSN_0ELNSM_7ScaleInE0ELSO_0EEEEEENS4_6LayoutINS5_IJSC_SC_SC_EEENS5_IJNSA_ILi0EEEST_ST_EEEEENS5_IJNS4_10UnderscoreESW_SW_EEEEENS4_28SM100_TMA_2SM_LOAD_MULTICASTENS4_14ComposedLayoutINS4_7SwizzleILi3ELi4ELi3EEENS4_18smem_ptr_flag_bitsILi16EEENSR_INS5_IJNSA_ILi8EEENSA_ILi64EEEEEENS5_IJS16_SC_EEEEEEEvNS4_8identityENS4_18SM100_TMA_2SM_LOADES1A_vS1B_EENS_8epilogue10collective18CollectiveEpilogueINS1E_23Sm100TmaWarpSpecializedILi4ELi2ELi16ELb1ELb0EEEJNS5_IJS16_SF_SF_EEENS5_IJNSR_IS16_SC_EENSR_INS5_IJNSA_ILi16EEESB_EEENS5_IJSC_S16_EEEEEEEESH_SI_SH_SI_NS1E_6fusion15FusionCallbacksIS1I_NS1Q_17LinearCombinationISH_fSH_fLNS_15FloatRoundStyleE2EEES1J_S1P_JEEENS4_5SM1004TMEM4LOAD26SM100_TMEM_LOAD_32dp32b16xENS4_13SM90_TMA_LOADENS10_INS11_ILi1ELi4ELi3EEES14_NSR_INS5_IJS15_S1L_EEENS5_IJS1L_SC_EEEEEEENS4_39AutoVectorizingCopyWithAssumedAlignmentILi128EEENS4_14SM90_TMA_STOREES25_S27_S27_EEEvvEEEEvNT_6ParamsE) ;  /* 0xffffff5c02a07950 */ /* 0x000fea0003c3ffff */
.L_x_206:
[----:B------:R-:W-:-:S00]  /*a180*/  BRA `(.L_x_206) ;  /* 0xfffffffc00fc7947 */ /* 0x000fc0000383ffff */
[----:B------:R-:W-:-:S00]  /*a190*/  NOP ;  /* 0x0000000000007918 */ /* 0x000fc00000000000 */
        /* <DEDUP_REMOVED lines=14> */
.L_x_207:


//--------------------- .nv.global.init           --------------------------
	.section	.nv.global.init,"aw",@progbits
.nv.global.init:
	.type		$str$27,@object
	.size		$str$27,($str$28 - $str$27)
$str$27:
        /*0000*/ 	.byte	0x28, 0x61, 0x64, 0x64, 0x72, 0x65, 0x73, 0x73, 0x20, 0x26, 0x20, 0x6d, 0x61, 0x73, 0x6b, 0x29
        /*0010*/ 	.byte	0x20, 0x3d, 0x3d, 0x20, 0x30, 0x00
	.type		$str$28,@object
	.size		$str$28,($str$26 - $str$28)
$str$28:
        /*0016*/ 	.byte	0x2f, 0x74, 0x6d, 0x70, 0x2f, 0x63, 0x75, 0x74, 0x6c, 0x61, 0x73, 0x73, 0x5f, 0x73, 0x77, 0x65
        /*0026*/ 	.byte	0x65, 0x70, 0x5f, 0x73, 0x72, 0x63, 0x2f, 0x69, 0x6e, 0x63, 0x6c, 0x75, 0x64, 0x65, 0x2f, 0x63
        /*0036*/ 	.byte	0x75, 0x74, 0x65, 0x2f, 0x70, 0x6f, 0x69, 0x6e, 0x74, 0x65, 0x72, 0x5f, 0x66, 0x6c, 0x61, 0x67
        /*0046*/ 	.byte	0x67, 0x65, 0x64, 0x2e, 0x68, 0x70, 0x70, 0x00
	.type		$str$26,@object
	.size		$str$26,($str$25 - $str$26)
$str$26:
        /*004e*/ 	.byte	0x2f, 0x74, 0x6d, 0x70, 0x2f, 0x63, 0x75, 0x74, 0x6c, 0x61, 0x73, 0x73, 0x5f, 0x73, 0x77, 0x65
        /*005e*/ 	.byte	0x65, 0x70, 0x5f, 0x73, 0x72, 0x63, 0x2f, 0x69, 0x6e, 0x63, 0x6c, 0x75, 0x64, 0x65, 0x2f, 0x63
        /*006e*/ 	.byte	0x75, 0x74, 0x65, 0x2f, 0x61, 0x74, 0x6f, 0x6d, 0x2f, 0x63, 0x6f, 0x70, 0x79, 0x5f, 0x74, 0x72
        /*007e*/ 	.byte	0x61, 0x69, 0x74, 0x73, 0x5f, 0x73, 0x6d, 0x31, 0x30, 0x30, 0x2e, 0x68, 0x70, 0x70, 0x00
	.type		$str$25,@object
	.size		$str$25,(__unnamed_1 - $str$25)
$str$25:
        /*008d*/ 	.byte	0x28, 0x28, 0x75, 0x69, 0x6e, 0x74, 0x33, 0x32, 0x5f, 0x74, 0x28, 0x74, 0x68, 0x72, 0x65, 0x61
        /*009d*/ 	.byte	0x64, 0x49, 0x64, 0x78, 0x2e, 0x78, 0x29, 0x20, 0x2f, 0x20, 0x33, 0x32, 0x29, 0x20, 0x25, 0x20
        /*00ad*/ 	.byte	0x34, 0x29, 0x20, 0x3d, 0x3d, 0x20, 0x28, 0x28, 0x28, 0x74, 0x6d, 0x65, 0x6d, 0x5f, 0x61, 0x64
        /*00bd*/ 	.byte	0x64, 0x72, 0x20, 0x3e, 0x3e, 0x20, 0x31, 0x36, 0x29, 0x20, 0x2f, 0x20, 0x33, 0x32, 0x29, 0x20
        /*00cd*/ 	.byte	0x25, 0x20, 0x34, 0x29, 0x00
	.type		__unnamed_1,@object
	.size		__unnamed_1,(__unnamed_2 - __unnamed_1)
__unnamed_1:
        /*00d2*/ 	.byte	0x61, 0x75, 0x74, 0x6f, 0x20, 0x63, 0x75, 0x74, 0x65, 0x3a, 0x3a, 0x61, 0x73, 0x5f, 0x70, 0x6f
        /* <DEDUP_REMOVED lines=24> */
        /*0262*/ 	.byte	0x34, 0x38, 0x3e, 0x3e, 0x3e, 0x3e, 0x5d, 0x00
	.type		__unnamed_2,@object
	.size		__unnamed_2,(.L_2 - __unnamed_2)
__unnamed_2:
        /* <DEDUP_REMOVED lines=40> */
        /*04ea*/ 	.byte	0x3a, 0x3a, 0x43, 0x3c, 0x30, 0x3e, 0x3e, 0x3e, 0x3e, 0x5d, 0x00
.L_2:


//--------------------- .nv.shared._ZN7cutlass13device_kernelINS_4gemm6kernel13GemmUniversalIN4cute5tupleIJiiiiEEENS1_10collective13CollectiveMmaINS1_35MainloopSm100TmaUmmaWarpSpecializedILi6ELi2ELi4ENS5_IJNS4_1CILi2EEESB_NSA_ILi1EEEEEEEENS5_IJNSA_ILi128EEESF_SF_EEENS_6half_tENS5_IJlSC_lEEESH_SI_NS4_8TiledMMAINS4_8MMA_AtomIJNS4_26SM100_MMA_F16BF16_2x1SM_SSISH_SH_fLi128ELi128ELNS4_4UMMA5MajorE0ELSN_0ELNSM_7ScaleInE0ELSO_0EEEEEENS4_6LayoutINS5_IJSC_SC_SC_EEENS5_IJNSA_ILi0EEEST_ST_EEEEENS5_IJNS4_10UnderscoreESW_SW_EEEEENS4_28SM100_TMA_2SM_LOAD_MULTICASTENS4_14ComposedLayoutINS4_7SwizzleILi3ELi4ELi3EEENS4_18smem_ptr_flag_bitsILi16EEENSR_INS5_IJNSA_ILi8EEENSA_ILi64EEEEEENS5_IJS16_SC_EEEEEEEvNS4_8identityENS4_18SM100_TMA_2SM_LOADES1A_vS1B_EENS_8epilogue10collective18CollectiveEpilogueINS1E_23Sm100TmaWarpSpecializedILi4ELi2ELi16ELb1ELb0EEEJNS5_IJS16_SF_SF_EEENS5_IJNSR_IS16_SC_EENSR_INS5_IJNSA_ILi16EEESB_EEENS5_IJSC_S16_EEEEEEEESH_SI_SH_SI_NS1E_6fusion15FusionCallbacksIS1I_NS1Q_17LinearCombinationISH_fSH_fLNS_15FloatRoundStyleE2EEES1J_S1P_JEEENS4_5SM1004TMEM4LOAD26SM100_TMEM_LOAD_32dp32b16xENS4_13SM90_TMA_LOADENS10_INS11_ILi1ELi4ELi3EEES14_NSR_INS5_IJS15_S1L_EEENS5_IJS1L_SC_EEEEEEENS4_39AutoVectorizingCopyWithAssumedAlignmentILi128EEENS4_14SM90_TMA_STOREES25_S27_S27_EEEvvEEEEvNT_6ParamsE --------------------------
	.section	.nv.shared._ZN7cutlass13device_kernelINS_4gemm6kernel13GemmUniversalIN4cute5tupleIJiiiiEEENS1_10collective13CollectiveMmaINS1_35MainloopSm100TmaUmmaWarpSpecializedILi6ELi2ELi4ENS5_IJNS4_1CILi2EEESB_NSA_ILi1EEEEEEEENS5_IJNSA_ILi128EEESF_SF_EEENS_6half_tENS5_IJlSC_lEEESH_SI_NS4_8TiledMMAINS4_8MMA_AtomIJNS4_26SM100_MMA_F16BF16_2x1SM_SSISH_SH_fLi128ELi128ELNS4_4UMMA5MajorE0ELSN_0ELNSM_7ScaleInE0ELSO_0EEEEEENS4_6LayoutINS5_IJSC_SC_SC_EEENS5_IJNSA_ILi0EEEST_ST_EEEEENS5_IJNS4_10UnderscoreESW_SW_EEEEENS4_28SM100_TMA_2SM_LOAD_MULTICASTENS4_14ComposedLayoutINS4_7SwizzleILi3ELi4ELi3EEENS4_18smem_ptr_flag_bitsILi16EEENSR_INS5_IJNSA_ILi8EEENSA_ILi64EEEEEENS5_IJS16_SC_EEEEEEEvNS4_8identityENS4_18SM100_TMA_2SM_LOADES1A_vS1B_EENS_8epilogue10collective18CollectiveEpilogueINS1E_23Sm100TmaWarpSpecializedILi4ELi2ELi16ELb1ELb0EEEJNS5_IJS16_SF_SF_EEENS5_IJNSR_IS16_SC_EENSR_INS5_IJNSA_ILi16EEESB_EEENS5_IJSC_S16_EEEEEEEESH_SI_SH_SI_NS1E_6fusion15FusionCallbacksIS1I_NS1Q_17LinearCombinationISH_fSH_fLNS_15FloatRoundStyleE2EEES1J_S1P_JEEENS4_5SM1004TMEM4LOAD26SM100_TMEM_LOAD_32dp32b16xENS4_13SM90_TMA_LOADENS10_INS11_ILi1ELi4ELi3EEES14_NSR_INS5_IJS15_S1L_EEENS5_IJS1L_SC_EEEEEEENS4_39AutoVectorizingCopyWithAssumedAlignmentILi128EEENS4_14SM90_TMA_STOREES25_S27_S27_EEEvvEEEEvNT_6ParamsE,"aw",@nobits
	.sectionflags	@""
	.align	16
	.zero		1024


//--------------------- .nv.shared.reserved.0     --------------------------
	.section	.nv.shared.reserved.0,"aw",@nobits
	.weak		__nv_reservedSMEM_offset_0_alias
	.size		__nv_reservedSMEM_offset_0_alias, 0, 64
	.other		__nv_reservedSMEM_offset_0_alias,@"STO_CUDA_RESERVED_SHARED STV_DEFAULT"
__nv_reservedSMEM_offset_0_alias:
	.zero		0
.nv.shared.reserved.0:
	.zero		64
	.weak		__nv_reservedSMEM_tcgen05_partition
	.type		__nv_reservedSMEM_tcgen05_partition,@object
	.size		__nv_reservedSMEM_tcgen05_partition,(.L_0 - __nv_reservedSMEM_tcgen05_partition)
__nv_reservedSMEM_tcgen05_partition:
	.zero		32
.L_0:


//--------------------- .nv.global                --------------------------
	.section	.nv.global,"aw",@nobits
.nv.global:
	.type		_ZN39_INTERNAL_d971d5ec_4_k_cu_02fd18cd_68094cute1_E,@object
	.size		_ZN39_INTERNAL_d971d5ec_4_k_cu_02fd18cd_68094cute1_E,(_ZN39_INTERNAL_d971d5ec_4_k_cu_02fd18cd_68094cuda3std3__45__cpo6cbeginE - _ZN39_INTERNAL_d971d5ec_4_k_cu_02fd18cd_68094cute1_E)
_ZN39_INTERNAL_d971d5ec_4_k_cu_02fd18cd_68094cute1_E:
	.zero		1
	.type		_ZN39_INTERNAL_d971d5ec_4_k_cu_02fd18cd_68094cuda3std3__45__cpo6cbeginE,@object
	.size		_ZN39_INTERNAL_d971d5ec_4_k_cu_02fd18cd_68094cuda3std3__45__cpo6cbeginE,(_ZN39_INTERNAL_d971d5ec_4_k_cu_02fd18cd_68094cuda3std3__48in_placeE - _ZN39_INTERNAL_d971d5ec_4_k_cu_02fd18cd_68094cuda3std3__45__cpo6cbeginE)
_ZN39_INTERNAL_d971d5ec_4_k_cu_02fd18cd_68094cuda3std3__45__cpo6cbeginE:
	.zero		1
	.type		_ZN39_INTERNAL_d971d5ec_4_k_cu_02fd18cd_68094cuda3std3__48in_placeE,@object
	.size		_ZN39_INTERNAL_d971d5ec_4_k_cu_02fd18cd_68094cuda3std3__48in_placeE,(_ZN39_INTERNAL_d971d5ec_4_k_cu_02fd18cd_68094cuda3std6ranges3__45__cpo9iter_moveE - _ZN39_INTERNAL_d971d5ec_4_k_cu_02fd18cd_68094cuda3std3__48in_placeE)
_ZN39_INTERNAL_d971d5ec_4_k_cu_02fd18cd_68094cuda3std3__48in_placeE:
	.zero		1
	.type		_ZN39_INTERNAL_d971d5ec_4_k_cu_02fd18cd_68094cuda3std6ranges3__45__cpo9iter_moveE,@object
	.size		_ZN39_INTERNAL_d971d5ec_4_k_cu_02fd18cd_68094cuda3std6ranges3__45__cpo9iter_moveE,(_ZN39_INTERNAL_d971d5ec_4_k_cu_02fd18cd_68094cuda3std3__45__cpo5beginE - _ZN39_INTERNAL_d971d5ec_4_k_cu_02fd18cd_68094cuda3std6ranges3__45__cpo9iter_moveE)
_ZN39_INTERNAL_d971d5ec_4_k_cu_02fd18cd_68094cuda3std6ranges3__45__cpo9iter_moveE:
	.zero		1
	.type		_ZN39_INTERNAL_d971d5ec_4_k_cu_02fd18cd_68094cuda3std3__45__cpo5beginE,@object
	.size		_ZN39_INTERNAL_d971d5ec_4_k_cu_02fd18cd_68094cuda3std3__45__cpo5beginE,(_ZN39_INTERNAL_d971d5ec_4_k_cu_02fd18cd_68094cuda3std3__441_GLOBAL__N__d971d5ec_4_k_cu_02fd18cd_68096ignoreE - _ZN39_INTERNAL_d971d5ec_4_k_cu_02fd18cd_68094cuda3std3__45__cpo5beginE)
_ZN39_INTERNAL_d971d5ec_4_k_cu_02fd18cd_68094cuda3std3__45__cpo5beginE:
	.zero		1
	.type		_ZN39_INTERNAL_d971d5ec_4_k_cu_02fd18cd_68094cuda3std3__441_GLOBAL__N__d971d5ec_4_k_cu_02fd18cd_68096ignoreE,@object
	.size		_ZN39_INTERNAL_d971d5ec_4_k_cu_02fd18cd_68094cuda3std3__441_GLOBAL__N__d971d5ec_4_k_cu_02fd18cd_68096ignoreE,(_ZN39_INTERNAL_d971d5ec_4_k_cu_02fd18cd_68094cute7productE - _ZN39_INTERNAL_d971d5ec_4_k_cu_02fd18cd_68094cuda3std3__441_GLOBAL__N__d971d5ec_4_k_cu_02fd18cd_68096ignoreE)
_ZN39_INTERNAL_d971d5ec_4_k_cu_02fd18cd_68094cuda3std3__441_GLOBAL__N__d971d5ec_4_k_cu_02fd18cd_68096ignoreE:
	.zero		1
	.type		_ZN39_INTERNAL_d971d5ec_4_k_cu_02fd18cd_68094cute7productE,@object
	.size		_ZN39_INTERNAL_d971d5ec_4_k_cu_02fd18cd_68094cute7productE,(_ZN39_INTERNAL_d971d5ec_4_k_cu_02fd18cd_68094cuda3std3__45__cpo3endE - _ZN39_INTERNAL_d971d5ec_4_k_cu_02fd18cd_68094cute7productE)
_ZN39_INTERNAL_d971d5ec_4_k_cu_02fd18cd_68094cute7productE:
	.zero		1
	.type		_ZN39_INTERNAL_d971d5ec_4_k_cu_02fd18cd_68094cuda3std3__45__cpo3endE,@object
	.size		_ZN39_INTERNAL_d971d5ec_4_k_cu_02fd18cd_68094cuda3std3__45__cpo3endE,(_ZN39_INTERNAL_d971d5ec_4_k_cu_02fd18cd_68094cuda3std3__419piecewise_constructE - _ZN39_INTERNAL_d971d5ec_4_k_cu_02fd18cd_68094cuda3std3__45__cpo3endE)
_ZN39_INTERNAL_d971d5ec_4_k_cu_02fd18cd_68094cuda3std3__45__cpo3endE:
	.zero		1
	.type		_ZN39_INTERNAL_d971d5ec_4_k_cu_02fd18cd_68094cuda3std3__419piecewise_constructE,@object
	.size		_ZN39_INTERNAL_d971d5ec_4_k_cu_02fd18cd_68094cuda3std3__419piecewise_constructE,(_ZN39_INTERNAL_d971d5ec_4_k_cu_02fd18cd_68094cuda3std3__45__cpo4cendE - _ZN39_INTERNAL_d971d5ec_4_k_cu_02fd18cd_68094cuda3std3__419piecewise_constructE)
_ZN39_INTERNAL_d971d5ec_4_k_cu_02fd18cd_68094cuda3std3__419piecewise_constructE:
	.zero		1
	.type		_ZN39_INTERNAL_d971d5ec_4_k_cu_02fd18cd_68094cuda3std3__45__cpo4cendE,@object
	.size		_ZN39_INTERNAL_d971d5ec_4_k_cu_02fd18cd_68094cuda3std3__45__cpo4cendE,(_ZN39_INTERNAL_d971d5ec_4_k_cu_02fd18cd_68094cuda3std6ranges3__45__cpo4swapE - _ZN39_INTERNAL_d971d5ec_4_k_cu_02fd18cd_68094cuda3std3__45__cpo4cendE)
_ZN39_INTERNAL_d971d5ec_4_k_cu_02fd18cd_68094cuda3std3__45__cpo4cendE:
	.zero		1
	.type		_ZN39_INTERNAL_d971d5ec_4_k_cu_02fd18cd_68094cuda3std6ranges3__45__cpo4swapE,@object
	.size		_ZN39_INTERNAL_d971d5ec_4_k_cu_02fd18cd_68094cuda3std6ranges3__45__cpo4swapE,(.L_10 - _ZN39_INTERNAL_d971d5ec_4_k_cu_02fd18cd_68094cuda3std6ranges3__45__cpo4swapE)
_ZN39_INTERNAL_d971d5ec_4_k_cu_02fd18cd_68094cuda3std6ranges3__45__cpo4swapE:
	.zero		1
.L_10:


//--------------------- .nv.constant0._ZN7cutlass13device_kernelINS_4gemm6kernel13GemmUniversalIN4cute5tupleIJiiiiEEENS1_10collective13CollectiveMmaINS1_35MainloopSm100TmaUmmaWarpSpecializedILi6ELi2ELi4ENS5_IJNS4_1CILi2EEESB_NSA_ILi1EEEEEEEENS5_IJNSA_ILi128EEESF_SF_EEENS_6half_tENS5_IJlSC_lEEESH_SI_NS4_8TiledMMAINS4_8MMA_AtomIJNS4_26SM100_MMA_F16BF16_2x1SM_SSISH_SH_fLi128ELi128ELNS4_4UMMA5MajorE0ELSN_0ELNSM_7ScaleInE0ELSO_0EEEEEENS4_6LayoutINS5_IJSC_SC_SC_EEENS5_IJNSA_ILi0EEEST_ST_EEEEENS5_IJNS4_10UnderscoreESW_SW_EEEEENS4_28SM100_TMA_2SM_LOAD_MULTICASTENS4_14ComposedLayoutINS4_7SwizzleILi3ELi4ELi3EEENS4_18smem_ptr_flag_bitsILi16EEENSR_INS5_IJNSA_ILi8EEENSA_ILi64EEEEEENS5_IJS16_SC_EEEEEEEvNS4_8identityENS4_18SM100_TMA_2SM_LOADES1A_vS1B_EENS_8epilogue10collective18CollectiveEpilogueINS1E_23Sm100TmaWarpSpecializedILi4ELi2ELi16ELb1ELb0EEEJNS5_IJS16_SF_SF_EEENS5_IJNSR_IS16_SC_EENSR_INS5_IJNSA_ILi16EEESB_EEENS5_IJSC_S16_EEEEEEEESH_SI_SH_SI_NS1E_6fusion15FusionCallbacksIS1I_NS1Q_17LinearCombinationISH_fSH_fLNS_15FloatRoundStyleE2EEES1J_S1P_JEEENS4_5SM1004TMEM4LOAD26SM100_TMEM_LOAD_32dp32b16xENS4_13SM90_TMA_LOADENS10_INS11_ILi1ELi4ELi3EEES14_NSR_INS5_IJS15_S1L_EEENS5_IJS1L_SC_EEEEEEENS4_39AutoVectorizingCopyWithAssumedAlignmentILi128EEENS4_14SM90_TMA_STOREES25_S27_S27_EEEvvEEEEvNT_6ParamsE --------------------------
	.section	.nv.constant0._ZN7cutlass13device_kernelINS_4gemm6kernel13GemmUniversalIN4cute5tupleIJiiiiEEENS1_10collective13CollectiveMmaINS1_35MainloopSm100TmaUmmaWarpSpecializedILi6ELi2ELi4ENS5_IJNS4_1CILi2EEESB_NSA_ILi1EEEEEEEENS5_IJNSA_ILi128EEESF_SF_EEENS_6half_tENS5_IJlSC_lEEESH_SI_NS4_8TiledMMAINS4_8MMA_AtomIJNS4_26SM100_MMA_F16BF16_2x1SM_SSISH_SH_fLi128ELi128ELNS4_4UMMA5MajorE0ELSN_0ELNSM_7ScaleInE0ELSO_0EEEEEENS4_6LayoutINS5_IJSC_SC_SC_EEENS5_IJNSA_ILi0EEEST_ST_EEEEENS5_IJNS4_10UnderscoreESW_SW_EEEEENS4_28SM100_TMA_2SM_LOAD_MULTICASTENS4_14ComposedLayoutINS4_7SwizzleILi3ELi4ELi3EEENS4_18smem_ptr_flag_bitsILi16EEENSR_INS5_IJNSA_ILi8EEENSA_ILi64EEEEEENS5_IJS16_SC_EEEEEEEvNS4_8identityENS4_18SM100_TMA_2SM_LOADES1A_vS1B_EENS_8epilogue10collective18CollectiveEpilogueINS1E_23Sm100TmaWarpSpecializedILi4ELi2ELi16ELb1ELb0EEEJNS5_IJS16_SF_SF_EEENS5_IJNSR_IS16_SC_EENSR_INS5_IJNSA_ILi16EEESB_EEENS5_IJSC_S16_EEEEEEEESH_SI_SH_SI_NS1E_6fusion15FusionCallbacksIS1I_NS1Q_17LinearCombinationISH_fSH_fLNS_15FloatRoundStyleE2EEES1J_S1P_JEEENS4_5SM1004TMEM4LOAD26SM100_TMEM_LOAD_32dp32b16xENS4_13SM90_TMA_LOADENS10_INS11_ILi1ELi4ELi3EEES14_NSR_INS5_IJS15_S1L_EEENS5_IJS1L_SC_EEEEEEENS4_39AutoVectorizingCopyWithAssumedAlignmentILi128EEENS4_14SM90_TMA_STOREES25_S27_S27_EEEvvEEEEvNT_6ParamsE,"a",@progbits
	.sectionflags	@""
	.align	4
.nv.constant0._ZN7cutlass13device_kernelINS_4gemm6kernel13GemmUniversalIN4cute5tupleIJiiiiEEENS1_10collective13CollectiveMmaINS1_35MainloopSm100TmaUmmaWarpSpecializedILi6ELi2ELi4ENS5_IJNS4_1CILi2EEESB_NSA_ILi1EEEEEEEENS5_IJNSA_ILi128EEESF_SF_EEENS_6half_tENS5_IJlSC_lEEESH_SI_NS4_8TiledMMAINS4_8MMA_AtomIJNS4_26SM100_MMA_F16BF16_2x1SM_SSISH_SH_fLi128ELi128ELNS4_4UMMA5MajorE0ELSN_0ELNSM_7ScaleInE0ELSO_0EEEEEENS4_6LayoutINS5_IJSC_SC_SC_EEENS5_IJNSA_ILi0EEEST_ST_EEEEENS5_IJNS4_10UnderscoreESW_SW_EEEEENS4_28SM100_TMA_2SM_LOAD_MULTICASTENS4_14ComposedLayoutINS4_7SwizzleILi3ELi4ELi3EEENS4_18smem_ptr_flag_bitsILi16EEENSR_INS5_IJNSA_ILi8EEENSA_ILi64EEEEEENS5_IJS16_SC_EEEEEEEvNS4_8identityENS4_18SM100_TMA_2SM_LOADES1A_vS1B_EENS_8epilogue10collective18CollectiveEpilogueINS1E_23Sm100TmaWarpSpecializedILi4ELi2ELi16ELb1ELb0EEEJNS5_IJS16_SF_SF_EEENS5_IJNSR_IS16_SC_EENSR_INS5_IJNSA_ILi16EEESB_EEENS5_IJSC_S16_EEEEEEEESH_SI_SH_SI_NS1E_6fusion15FusionCallbacksIS1I_NS1Q_17LinearCombinationISH_fSH_fLNS_15FloatRoundStyleE2EEES1J_S1P_JEEENS4_5SM1004TMEM4LOAD26SM100_TMEM_LOAD_32dp32b16xENS4_13SM90_TMA_LOADENS10_INS11_ILi1ELi4ELi3EEES14_NSR_INS5_IJS15_S1L_EEENS5_IJS1L_SC_EEEEEEENS4_39AutoVectorizingCopyWithAssumedAlignmentILi128EEENS4_14SM90_TMA_STOREES25_S27_S27_EEEvvEEEEvNT_6ParamsE:
	.zero		2944


//--------------------- SYMBOLS --------------------------

	.type		.nv.reservedSmem.offset0,@object
	.size		.nv.reservedSmem.offset0,0x4
	.type		.nv.reservedSmem.cap,@object
	.size		.nv.reservedSmem.cap,0x4
	.type		__assertfail,@function
